	.target	sm_100a

	.elftype	@"ET_EXEC"


//--------------------- .note.nv.tkinfo           --------------------------
	.section	.note.nv.tkinfo,"",@"SHT_NOTE"
	.sectionflags	@"SHF_NOTE_NV_TKINFO"
	.tkinfo
        /*0018*/ 	.word	0x00000002
        /*0030*/ 	.string	""
        /*0030*/ 	.string	"ptxas"
        /*0030*/ 	.string	"Cuda compilation tools, release 13.0, V13.0.88"
        /*0030*/ 	.string	"Build cuda_13.0.r13.0/compiler.36424714_0"
        /*0030*/ 	.string	"-arch sm_100a -m 64 "



//--------------------- .note.nv.cuinfo           --------------------------
	.section	.note.nv.cuinfo,"",@"SHT_NOTE"
	.sectionflags	@"SHF_NOTE_NV_CUINFO"
        /*0018*/ 	.short	0x0002
        /*001a*/ 	.short	0x0064
        /*001c*/ 	.short	0x0082
	.zero		2


//--------------------- .nv.info                  --------------------------
	.section	.nv.info,"",@"SHT_CUDA_INFO"
	.align	4


	//----- nvinfo : EIATTR_REGCOUNT
	.align		4
        /*0000*/ 	.byte	0x04, 0x2f
        /*0002*/ 	.short	(.L_19 - .L_18)
	.align		4
.L_18:
        /*0004*/ 	.word	index@(_ZN7cutlass13device_kernelINS_4gemm6kernel13GemmUniversalIN4cute5tupleIJiiiiEEENS1_10collective13CollectiveMmaINS1_35MainloopSm100TmaUmmaWarpSpecializedILi2ELi2ELi4ENS5_IJNS4_1CILi1EEENSA_ILi4EEESB_EEEEENS5_IJNSA_ILi64EEENSA_ILi256EEESF_EEEfNS5_IJlSB_lEEEfSI_NS4_8TiledMMAINS4_8MMA_AtomIJNS4_17SM100_MMA_TF32_SSINS_10tfloat32_tESM_fLi64ELi256ELNS4_4UMMA5MajorE0ELSO_0ELNSN_7ScaleInE0ELSP_0EEEEEENS4_6LayoutINS5_IJSB_SB_SB_EEENS5_IJNSA_ILi0EEESU_SU_EEEEENS5_IJNS4_10UnderscoreESX_SX_EEEEENS4_23SM90_TMA_LOAD_MULTICASTENS4_14ComposedLayoutINS4_7SwizzleILi3ELi4ELi3EEENS4_18smem_ptr_flag_bitsILi32EEENSS_INS5_IJNSA_ILi8EEENSA_ILi32EEEEEENS5_IJS17_SB_EEEEEEEvNS4_8identityENS4_13SM90_TMA_LOADES1B_vS1C_EENS_8epilogue10collective18CollectiveEpilogueINS1F_23Sm100TmaWarpSpecializedILi4ELi2ELi16ELb1ELb0EEEJSH_NS5_IJNSS_ISF_SB_EENSS_IS17_SB_EEEEEfSI_fSI_NS1F_6fusion15FusionCallbacksIS1J_NS1N_17LinearCombinationIffffLNS_15FloatRoundStyleE2EEESH_S1M_JEEENS4_5SM1004TMEM4LOAD26SM100_TMEM_LOAD_16dp128b8xES1D_S1B_NS4_17SM75_U32x4_LDSM_NENS4_14SM90_TMA_STOREES1B_NS4_17SM90_U32x4_STSM_NENS4_39AutoVectorizingCopyWithAssumedAlignmentILi128EEEEEEvvEEEEvNT_6ParamsE)
        /*0008*/ 	.word	0x00000060


	//----- nvinfo : EIATTR_FRAME_SIZE
	.align		4
.L_19:
        /*000c*/ 	.byte	0x04, 0x11
        /*000e*/ 	.short	(.L_21 - .L_20)
	.align		4
.L_20:
        /*0010*/ 	.word	index@($__internal_2_$__cuda_sm10x_tcgen05_guardrail_trap_unallocated_columns_being_dealloced)
        /*0014*/ 	.word	0x00000000


	//----- nvinfo : EIATTR_FRAME_SIZE
	.align		4
.L_21:
        /*0018*/ 	.byte	0x04, 0x11
        /*001a*/ 	.short	(.L_23 - .L_22)
	.align		4
.L_22:
        /*001c*/ 	.word	index@($__internal_1_$__cuda_sm10x_tcgen05_guardrail_trap_phase_invalid_during_alloc)
        /*0020*/ 	.word	0x00000000


	//----- nvinfo : EIATTR_FRAME_SIZE
	.align		4
.L_23:
        /*0024*/ 	.byte	0x04, 0x11
        /*0026*/ 	.short	(.L_25 - .L_24)
	.align		4
.L_24:
        /*0028*/ 	.word	index@($__internal_0_$__cuda_sm10x_tcgen05_guardrail_trap_col_being_dealloced_not_returned_by_alloc)
        /*002c*/ 	.word	0x00000000


	//----- nvinfo : EIATTR_FRAME_SIZE
	.align		4
.L_25:
        /*0030*/ 	.byte	0x04, 0x11
        /*0032*/ 	.short	(.L_27 - .L_26)
	.align		4
.L_26:
        /*0034*/ 	.word	index@(_ZN7cutlass13device_kernelINS_4gemm6kernel13GemmUniversalIN4cute5tupleIJiiiiEEENS1_10collective13CollectiveMmaINS1_35MainloopSm100TmaUmmaWarpSpecializedILi2ELi2ELi4ENS5_IJNS4_1CILi1EEENSA_ILi4EEESB_EEEEENS5_IJNSA_ILi64EEENSA_ILi256EEESF_EEEfNS5_IJlSB_lEEEfSI_NS4_8TiledMMAINS4_8MMA_AtomIJNS4_17SM100_MMA_TF32_SSINS_10tfloat32_tESM_fLi64ELi256ELNS4_4UMMA5MajorE0ELSO_0ELNSN_7ScaleInE0ELSP_0EEEEEENS4_6LayoutINS5_IJSB_SB_SB_EEENS5_IJNSA_ILi0EEESU_SU_EEEEENS5_IJNS4_10UnderscoreESX_SX_EEEEENS4_23SM90_TMA_LOAD_MULTICASTENS4_14ComposedLayoutINS4_7SwizzleILi3ELi4ELi3EEENS4_18smem_ptr_flag_bitsILi32EEENSS_INS5_IJNSA_ILi8EEENSA_ILi32EEEEEENS5_IJS17_SB_EEEEEEEvNS4_8identityENS4_13SM90_TMA_LOADES1B_vS1C_EENS_8epilogue10collective18CollectiveEpilogueINS1F_23Sm100TmaWarpSpecializedILi4ELi2ELi16ELb1ELb0EEEJSH_NS5_IJNSS_ISF_SB_EENSS_IS17_SB_EEEEEfSI_fSI_NS1F_6fusion15FusionCallbacksIS1J_NS1N_17LinearCombinationIffffLNS_15FloatRoundStyleE2EEESH_S1M_JEEENS4_5SM1004TMEM4LOAD26SM100_TMEM_LOAD_16dp128b8xES1D_S1B_NS4_17SM75_U32x4_LDSM_NENS4_14SM90_TMA_STOREES1B_NS4_17SM90_U32x4_STSM_NENS4_39AutoVectorizingCopyWithAssumedAlignmentILi128EEEEEEvvEEEEvNT_6ParamsE)
        /*0038*/ 	.word	0x00000000


	//----- nvinfo : EIATTR_MIN_STACK_SIZE
	.align		4
.L_27:
        /*003c*/ 	.byte	0x04, 0x12
        /*003e*/ 	.short	(.L_29 - .L_28)
	.align		4
.L_28:
        /*0040*/ 	.word	index@(_ZN7cutlass13device_kernelINS_4gemm6kernel13GemmUniversalIN4cute5tupleIJiiiiEEENS1_10collective13CollectiveMmaINS1_35MainloopSm100TmaUmmaWarpSpecializedILi2ELi2ELi4ENS5_IJNS4_1CILi1EEENSA_ILi4EEESB_EEEEENS5_IJNSA_ILi64EEENSA_ILi256EEESF_EEEfNS5_IJlSB_lEEEfSI_NS4_8TiledMMAINS4_8MMA_AtomIJNS4_17SM100_MMA_TF32_SSINS_10tfloat32_tESM_fLi64ELi256ELNS4_4UMMA5MajorE0ELSO_0ELNSN_7ScaleInE0ELSP_0EEEEEENS4_6LayoutINS5_IJSB_SB_SB_EEENS5_IJNSA_ILi0EEESU_SU_EEEEENS5_IJNS4_10UnderscoreESX_SX_EEEEENS4_23SM90_TMA_LOAD_MULTICASTENS4_14ComposedLayoutINS4_7SwizzleILi3ELi4ELi3EEENS4_18smem_ptr_flag_bitsILi32EEENSS_INS5_IJNSA_ILi8EEENSA_ILi32EEEEEENS5_IJS17_SB_EEEEEEEvNS4_8identityENS4_13SM90_TMA_LOADES1B_vS1C_EENS_8epilogue10collective18CollectiveEpilogueINS1F_23Sm100TmaWarpSpecializedILi4ELi2ELi16ELb1ELb0EEEJSH_NS5_IJNSS_ISF_SB_EENSS_IS17_SB_EEEEEfSI_fSI_NS1F_6fusion15FusionCallbacksIS1J_NS1N_17LinearCombinationIffffLNS_15FloatRoundStyleE2EEESH_S1M_JEEENS4_5SM1004TMEM4LOAD26SM100_TMEM_LOAD_16dp128b8xES1D_S1B_NS4_17SM75_U32x4_LDSM_NENS4_14SM90_TMA_STOREES1B_NS4_17SM90_U32x4_STSM_NENS4_39AutoVectorizingCopyWithAssumedAlignmentILi128EEEEEEvvEEEEvNT_6ParamsE)
        /*0044*/ 	.word	0x00000000
.L_29:


//--------------------- .nv.compat                --------------------------
	.section	.nv.compat,"",@"SHT_CUDA_COMPAT_INFO"
	.align	4
        /*0000*/ 	.byte	0x02, 0x09, 0x01, 0x00, 0x02, 0x02, 0x02, 0x00, 0x02, 0x05, 0x05, 0x00, 0x03, 0x07, 0x01, 0x01
        /*0010*/ 	.byte	0x02, 0x03, 0x01, 0x00, 0x02, 0x06, 0x01, 0x00, 0x04, 0x0b, 0x08, 0x00, 0x09, 0x00, 0x00, 0x00
        /*0020*/ 	.byte	0x00, 0x00, 0x00, 0x00


//--------------------- .nv.info._ZN7cutlass13device_kernelINS_4gemm6kernel13GemmUniversalIN4cute5tupleIJiiiiEEENS1_10collective13CollectiveMmaINS1_35MainloopSm100TmaUmmaWarpSpecializedILi2ELi2ELi4ENS5_IJNS4_1CILi1EEENSA_ILi4EEESB_EEEEENS5_IJNSA_ILi64EEENSA_ILi256EEESF_EEEfNS5_IJlSB_lEEEfSI_NS4_8TiledMMAINS4_8MMA_AtomIJNS4_17SM100_MMA_TF32_SSINS_10tfloat32_tESM_fLi64ELi256ELNS4_4UMMA5MajorE0ELSO_0ELNSN_7ScaleInE0ELSP_0EEEEEENS4_6LayoutINS5_IJSB_SB_SB_EEENS5_IJNSA_ILi0EEESU_SU_EEEEENS5_IJNS4_10UnderscoreESX_SX_EEEEENS4_23SM90_TMA_LOAD_MULTICASTENS4_14ComposedLayoutINS4_7SwizzleILi3ELi4ELi3EEENS4_18smem_ptr_flag_bitsILi32EEENSS_INS5_IJNSA_ILi8EEENSA_ILi32EEEEEENS5_IJS17_SB_EEEEEEEvNS4_8identityENS4_13SM90_TMA_LOADES1B_vS1C_EENS_8epilogue10collective18CollectiveEpilogueINS1F_23Sm100TmaWarpSpecializedILi4ELi2ELi16ELb1ELb0EEEJSH_NS5_IJNSS_ISF_SB_EENSS_IS17_SB_EEEEEfSI_fSI_NS1F_6fusion15FusionCallbacksIS1J_NS1N_17LinearCombinationIffffLNS_15FloatRoundStyleE2EEESH_S1M_JEEENS4_5SM1004TMEM4LOAD26SM100_TMEM_LOAD_16dp128b8xES1D_S1B_NS4_17SM75_U32x4_LDSM_NENS4_14SM90_TMA_STOREES1B_NS4_17SM90_U32x4_STSM_NENS4_39AutoVectorizingCopyWithAssumedAlignmentILi128EEEEEEvvEEEEvNT_6ParamsE --------------------------
	.section	.nv.info._ZN7cutlass13device_kernelINS_4gemm6kernel13GemmUniversalIN4cute5tupleIJiiiiEEENS1_10collective13CollectiveMmaINS1_35MainloopSm100TmaUmmaWarpSpecializedILi2ELi2ELi4ENS5_IJNS4_1CILi1EEENSA_ILi4EEESB_EEEEENS5_IJNSA_ILi64EEENSA_ILi256EEESF_EEEfNS5_IJlSB_lEEEfSI_NS4_8TiledMMAINS4_8MMA_AtomIJNS4_17SM100_MMA_TF32_SSINS_10tfloat32_tESM_fLi64ELi256ELNS4_4UMMA5MajorE0ELSO_0ELNSN_7ScaleInE0ELSP_0EEEEEENS4_6LayoutINS5_IJSB_SB_SB_EEENS5_IJNSA_ILi0EEESU_SU_EEEEENS5_IJNS4_10UnderscoreESX_SX_EEEEENS4_23SM90_TMA_LOAD_MULTICASTENS4_14ComposedLayoutINS4_7SwizzleILi3ELi4ELi3EEENS4_18smem_ptr_flag_bitsILi32EEENSS_INS5_IJNSA_ILi8EEENSA_ILi32EEEEEENS5_IJS17_SB_EEEEEEEvNS4_8identityENS4_13SM90_TMA_LOADES1B_vS1C_EENS_8epilogue10collective18CollectiveEpilogueINS1F_23Sm100TmaWarpSpecializedILi4ELi2ELi16ELb1ELb0EEEJSH_NS5_IJNSS_ISF_SB_EENSS_IS17_SB_EEEEEfSI_fSI_NS1F_6fusion15FusionCallbacksIS1J_NS1N_17LinearCombinationIffffLNS_15FloatRoundStyleE2EEESH_S1M_JEEENS4_5SM1004TMEM4LOAD26SM100_TMEM_LOAD_16dp128b8xES1D_S1B_NS4_17SM75_U32x4_LDSM_NENS4_14SM90_TMA_STOREES1B_NS4_17SM90_U32x4_STSM_NENS4_39AutoVectorizingCopyWithAssumedAlignmentILi128EEEEEEvvEEEEvNT_6ParamsE,"",@"SHT_CUDA_INFO"
	.sectionflags	@""
	.align	4


	//----- nvinfo : EIATTR_CUDA_API_VERSION
	.align		4
        /*0000*/ 	.byte	0x04, 0x37
        /*0002*/ 	.short	(.L_31 - .L_30)
.L_30:
        /*0004*/ 	.word	0x00000082


	//----- nvinfo : EIATTR_KPARAM_INFO
	.align		4
.L_31:
        /*0008*/ 	.byte	0x04, 0x17
        /*000a*/ 	.short	(.L_33 - .L_32)
.L_32:
        /*000c*/ 	.word	0x00000000
        /*0010*/ 	.short	0x0000
        /*0012*/ 	.short	0x0000
        /*0014*/ 	.byte	0x00, 0xf0, 0x01, 0x20


	//----- nvinfo : EIATTR_AT_ENTRY_FRAGMENTS
	.align		4
.L_33:
        /*0018*/ 	.byte	0x04, 0x4f
        /*001a*/ 	.short	(.L_35 - .L_34)


	//   ....[0]....
.L_34:
        /*001c*/ 	.word	0x00000006


	//----- nvinfo : EIATTR_RESERVED_SMEM_USED
	.align		4
.L_35:
        /*0020*/ 	.byte	0x01, 0x41
	.zero		2


	//----- nvinfo : EIATTR_SPARSE_MMA_MASK
	.align		4
        /*0024*/ 	.byte	0x03, 0x50
        /*0026*/ 	.short	0x0000


	//----- nvinfo : EIATTR_TCGEN05_1CTA_USED
	.align		4
        /*0028*/ 	.byte	0x01, 0x51
	.zero		2


	//----- nvinfo : EIATTR_MAXREG_COUNT
	.align		4
        /*002c*/ 	.byte	0x03, 0x1b
        /*002e*/ 	.short	0x00ff


	//----- nvinfo : EIATTR_NUM_BARRIERS
	.align		4
        /*0030*/ 	.byte	0x02, 0x4c
        /*0032*/ 	.byte	0x07
	.zero		1


	//----- nvinfo : EIATTR_EXTERNS
	.align		4
        /*0034*/ 	.byte	0x04, 0x0f
        /*0036*/ 	.short	(.L_37 - .L_36)


	//   ....[0]....
	.align		4
.L_36:
        /*0038*/ 	.word	index@(__assertfail)


	//----- nvinfo : EIATTR_MERCURY_ISA_VERSION
	.align		4
.L_37:
        /*003c*/ 	.byte	0x03, 0x5f
        /*003e*/ 	.short	0x0101


	//----- nvinfo : EIATTR_INT_WARP_WIDE_INSTR_OFFSETS
	.align		4
        /*0040*/ 	.byte	0x04, 0x31
        /*0042*/ 	.short	(.L_39 - .L_38)


	//   ....[0]....
.L_38:
        /*0044*/ 	.word	0x00003f50


	//   ....[1]....
        /*0048*/ 	.word	0x00003f70


	//   ....[2]....
        /*004c*/ 	.word	0x00003fa0


	//   ....[3]....
        /*0050*/ 	.word	0x00004ad0


	//   ....[4]....
        /*0054*/ 	.word	0x00004b40


	//   ....[5]....
        /*0058*/ 	.word	0x00004c30


	//   ....[6]....
        /*005c*/ 	.word	0x00004cb0


	//   ....[7]....
        /*0060*/ 	.word	0x00004da0


	//   ....[8]....
        /*0064*/ 	.word	0x00004e20


	//   ....[9]....
        /*0068*/ 	.word	0x00004f20


	//   ....[10]....
        /*006c*/ 	.word	0x00004fb0


	//   ....[11]....
        /*0070*/ 	.word	0x000050b0


	//   ....[12]....
        /*0074*/ 	.word	0x00005130


	//   ....[13]....
        /*0078*/ 	.word	0x00005230


	//   ....[14]....
        /*007c*/ 	.word	0x000052b0


	//   ....[15]....
        /*0080*/ 	.word	0x000053b0


	//   ....[16]....
        /*0084*/ 	.word	0x00005430


	//   ....[17]....
        /*0088*/ 	.word	0x00005520


	//   ....[18]....
        /*008c*/ 	.word	0x000055b0


	//----- nvinfo : EIATTR_COOP_GROUP_MASK_REGIDS
	.align		4
.L_39:
        /*0090*/ 	.byte	0x04, 0x29
        /*0092*/ 	.short	(.L_41 - .L_40)


	//   ....[0]....
.L_40:
        /*0094*/ 	.word	0xffffffff


	//   ....[1]....
        /*0098*/ 	.word	0xffffffff


	//   ....[2]....
        /*009c*/ 	.word	0xffffffff


	//   ....[3]....
        /*00a0*/ 	.word	0xffffffff


	//   ....[4]....
        /*00a4*/ 	.word	0xffffffff


	//   ....[5]....
        /*00a8*/ 	.word	0xffffffff


	//   ....[6]....
        /*00ac*/ 	.word	0xffffffff


	//   ....[7]....
        /*00b0*/ 	.word	0xffffffff


	//   ....[8]....
        /*00b4*/ 	.word	0xffffffff


	//   ....[9]....
        /*00b8*/ 	.word	0xffffffff


	//   ....[10]....
        /*00bc*/ 	.word	0xffffffff


	//   ....[11]....
        /*00c0*/ 	.word	0xffffffff


	//   ....[12]....
        /*00c4*/ 	.word	0xffffffff


	//   ....[13]....
        /*00c8*/ 	.word	0xffffffff


	//----- nvinfo : EIATTR_COOP_GROUP_INSTR_OFFSETS
	.align		4
.L_41:
        /*00cc*/ 	.byte	0x04, 0x28
        /*00ce*/ 	.short	(.L_43 - .L_42)


	//   ....[0]....
.L_42:
        /*00d0*/ 	.word	0x00000080


	//   ....[1]....
        /*00d4*/ 	.word	0x000004f0


	//   ....[2]....
        /*00d8*/ 	.word	0x00000660


	//   ....[3]....
        /*00dc*/ 	.word	0x00000800


	//   ....[4]....
        /*00e0*/ 	.word	0x00000900


	//   ....[5]....
        /*00e4*/ 	.word	0x00000a70


	//   ....[6]....
        /*00e8*/ 	.word	0x00000c10


	//   ....[7]....
        /*00ec*/ 	.word	0x00000dc0


	//   ....[8]....
        /*00f0*/ 	.word	0x000021e0


	//   ....[9]....
        /*00f4*/ 	.word	0x00002f80


	//   ....[10]....
        /*00f8*/ 	.word	0x00003190


	//   ....[11]....
        /*00fc*/ 	.word	0x000031c0


	//   ....[12]....
        /*0100*/ 	.word	0x00003e30


	//   ....[13]....
        /*0104*/ 	.word	0x00004060


	//----- nvinfo : EIATTR_VRC_CTA_INIT_COUNT
	.align		4
.L_43:
        /*0108*/ 	.byte	0x02, 0x4a
        /*010a*/ 	.byte	0x80
	.zero		1


	//----- nvinfo : EIATTR_SYSCALL_OFFSETS
	.align		4
        /*010c*/ 	.byte	0x04, 0x46
        /*010e*/ 	.short	(.L_45 - .L_44)


	//   ....[0]....
.L_44:
        /*0110*/ 	.word	0x00006290


	//   ....[1]....
        /*0114*/ 	.word	0x00006380


	//   ....[2]....
        /*0118*/ 	.word	0x00006c10


	//   ....[3]....
        /*011c*/ 	.word	0x000073d0


	//   ....[4]....
        /*0120*/ 	.word	0x00007b30


	//   ....[5]....
        /*0124*/ 	.word	0x000082e0


	//   ....[6]....
        /*0128*/ 	.word	0x00008a90


	//   ....[7]....
        /*012c*/ 	.word	0x00009270


	//   ....[8]....
        /*0130*/ 	.word	0x00009a20


	//   ....[9]....
        /*0134*/ 	.word	0x0000a180


	//----- nvinfo : EIATTR_MBARRIER_INSTR_OFFSETS
	.align		4
.L_45:
        /*0138*/ 	.byte	0x04, 0x39
        /*013a*/ 	.short	(.L_47 - .L_46)


	//   ....[0]....
.L_46:
        /*013c*/ 	.word	0x00000610
        /*0140*/ 	.word	0x000000ff
        /*0144*/ 	.word	0x00000000
        /*0148*/ 	.short	0x0100
        /*014a*/ 	.byte	0x04
	.zero		1


	//   ....[1]....
        /*014c*/ 	.word	0x00000620
        /*0150*/ 	.word	0x000000ff
        /*0154*/ 	.word	0x00000010
        /*0158*/ 	.short	0x0100
        /*015a*/ 	.byte	0x04
	.zero		1


	//   ....[2]....
        /*015c*/ 	.word	0x00000630
        /*0160*/ 	.word	0x000000ff
        /*0164*/ 	.word	0x00000008
        /*0168*/ 	.short	0x0100
        /*016a*/ 	.byte	0x04
	.zero		1


	//   ....[3]....
        /*016c*/ 	.word	0x00000640
        /*0170*/ 	.word	0x000000ff
        /*0174*/ 	.word	0x00000018
        /*0178*/ 	.short	0x0100
        /*017a*/ 	.byte	0x04
	.zero		1


	//   ....[4]....
        /*017c*/ 	.word	0x00000770
        /*0180*/ 	.word	0x000000ff
        /*0184*/ 	.word	0x00000020
        /*0188*/ 	.short	0x0100
        /*018a*/ 	.byte	0x04
	.zero		1


	//   ....[5]....
        /*018c*/ 	.word	0x00000780
        /*0190*/ 	.word	0x000000ff
        /*0194*/ 	.word	0x00000040
        /*0198*/ 	.short	0x0100
        /*019a*/ 	.byte	0x04
	.zero		1


	//   ....[6]....
        /*019c*/ 	.word	0x00000790
        /*01a0*/ 	.word	0x000000ff
        /*01a4*/ 	.word	0x00000028
        /*01a8*/ 	.short	0x0100
        /*01aa*/ 	.byte	0x04
	.zero		1


	//   ....[7]....
        /*01ac*/ 	.word	0x000007a0
        /*01b0*/ 	.word	0x000000ff
        /*01b4*/ 	.word	0x00000048
        /*01b8*/ 	.short	0x0100
        /*01ba*/ 	.byte	0x04
	.zero		1


	//   ....[8]....
        /*01bc*/ 	.word	0x000007b0
        /*01c0*/ 	.word	0x000000ff
        /*01c4*/ 	.word	0x00000030
        /*01c8*/ 	.short	0x0100
        /*01ca*/ 	.byte	0x04
	.zero		1


	//   ....[9]....
        /*01cc*/ 	.word	0x000007c0
        /*01d0*/ 	.word	0x000000ff
        /*01d4*/ 	.word	0x00000050
        /*01d8*/ 	.short	0x0100
        /*01da*/ 	.byte	0x04
	.zero		1


	//   ....[10]....
        /*01dc*/ 	.word	0x000007d0
        /*01e0*/ 	.word	0x000000ff
        /*01e4*/ 	.word	0x00000038
        /*01e8*/ 	.short	0x0100
        /*01ea*/ 	.byte	0x04
	.zero		1


	//   ....[11]....
        /*01ec*/ 	.word	0x000007e0
        /*01f0*/ 	.word	0x000000ff
        /*01f4*/ 	.word	0x00000058
        /*01f8*/ 	.short	0x0100
        /*01fa*/ 	.byte	0x04
	.zero		1


	//   ....[12]....
        /*01fc*/ 	.word	0x000008d0
        /*0200*/ 	.word	0x000000ff
        /*0204*/ 	.word	0x00000060
        /*0208*/ 	.short	0x0100
        /*020a*/ 	.byte	0x06
	.zero		1


	//   ....[13]....
        /*020c*/ 	.word	0x000008e0
        /*0210*/ 	.word	0x000000ff
        /*0214*/ 	.word	0x00000068
        /*0218*/ 	.short	0x0100
        /*021a*/ 	.byte	0x06
	.zero		1


	//   ....[14]....
        /*021c*/ 	.word	0x00000a20
        /*0220*/ 	.word	0x000000ff
        /*0224*/ 	.word	0x00000070
        /*0228*/ 	.short	0x0100
        /*022a*/ 	.byte	0x06
	.zero		1


	//   ....[15]....
        /*022c*/ 	.word	0x00000a30
        /*0230*/ 	.word	0x000000ff
        /*0234*/ 	.word	0x00000080
        /*0238*/ 	.short	0x0100
        /*023a*/ 	.byte	0x06
	.zero		1


	//   ....[16]....
        /*023c*/ 	.word	0x00000a40
        /*0240*/ 	.word	0x000000ff
        /*0244*/ 	.word	0x00000078
        /*0248*/ 	.short	0x0100
        /*024a*/ 	.byte	0x06
	.zero		1


	//   ....[17]....
        /*024c*/ 	.word	0x00000a50
        /*0250*/ 	.word	0x000000ff
        /*0254*/ 	.word	0x00000088
        /*0258*/ 	.short	0x0100
        /*025a*/ 	.byte	0x06
	.zero		1


	//   ....[18]....
        /*025c*/ 	.word	0x00000b80
        /*0260*/ 	.word	0x000000ff
        /*0264*/ 	.word	0x00000090
        /*0268*/ 	.short	0x0100
        /*026a*/ 	.byte	0x04
	.zero		1


	//   ....[19]....
        /*026c*/ 	.word	0x00000b90
        /*0270*/ 	.word	0x000000ff
        /*0274*/ 	.word	0x000000b0
        /*0278*/ 	.short	0x0100
        /*027a*/ 	.byte	0x04
	.zero		1


	//   ....[20]....
        /*027c*/ 	.word	0x00000ba0
        /*0280*/ 	.word	0x000000ff
        /*0284*/ 	.word	0x00000098
        /*0288*/ 	.short	0x0100
        /*028a*/ 	.byte	0x04
	.zero		1


	//   ....[21]....
        /*028c*/ 	.word	0x00000bb0
        /*0290*/ 	.word	0x000000ff
        /*0294*/ 	.word	0x000000b8
        /*0298*/ 	.short	0x0100
        /*029a*/ 	.byte	0x04
	.zero		1


	//   ....[22]....
        /*029c*/ 	.word	0x00000bc0
        /*02a0*/ 	.word	0x000000ff
        /*02a4*/ 	.word	0x000000a0
        /*02a8*/ 	.short	0x0100
        /*02aa*/ 	.byte	0x04
	.zero		1


	//   ....[23]....
        /*02ac*/ 	.word	0x00000bd0
        /*02b0*/ 	.word	0x000000ff
        /*02b4*/ 	.word	0x000000c0
        /*02b8*/ 	.short	0x0100
        /*02ba*/ 	.byte	0x04
	.zero		1


	//   ....[24]....
        /*02bc*/ 	.word	0x00000be0
        /*02c0*/ 	.word	0x000000ff
        /*02c4*/ 	.word	0x000000a8
        /*02c8*/ 	.short	0x0100
        /*02ca*/ 	.byte	0x04
	.zero		1


	//   ....[25]....
        /*02cc*/ 	.word	0x00000bf0
        /*02d0*/ 	.word	0x000000ff
        /*02d4*/ 	.word	0x000000c8
        /*02d8*/ 	.short	0x0100
        /*02da*/ 	.byte	0x04
	.zero		1


	//   ....[26]....
        /*02dc*/ 	.word	0x00000ce0
        /*02e0*/ 	.word	0x000000ff
        /*02e4*/ 	.word	0x000000d0
        /*02e8*/ 	.short	0x0100
        /*02ea*/ 	.byte	0x04
	.zero		1


	//   ....[27]....
        /*02ec*/ 	.word	0x00000cf0
        /*02f0*/ 	.word	0x000000ff
        /*02f4*/ 	.word	0x000000e0
        /*02f8*/ 	.short	0x0100
        /*02fa*/ 	.byte	0x04
	.zero		1


	//   ....[28]....
        /*02fc*/ 	.word	0x00000d00
        /*0300*/ 	.word	0x000000ff
        /*0304*/ 	.word	0x000000d8
        /*0308*/ 	.short	0x0100
        /*030a*/ 	.byte	0x04
	.zero		1


	//   ....[29]....
        /*030c*/ 	.word	0x00000d10
        /*0310*/ 	.word	0x000000ff
        /*0314*/ 	.word	0x000000e8
        /*0318*/ 	.short	0x0100
        /*031a*/ 	.byte	0x04
	.zero		1


	//   ....[30]....
        /*031c*/ 	.word	0x000018e0
        /*0320*/ 	.word	0x00000003
        /*0324*/ 	.word	0x000000e0
        /*0328*/ 	.short	0x010a
        /*032a*/ 	.byte	0xff
	.zero		1


	//   ....[31]....
        /*032c*/ 	.word	0x00001910
        /*0330*/ 	.word	0x00000003
        /*0334*/ 	.word	0x000000d0
        /*0338*/ 	.short	0x0101
        /*033a*/ 	.byte	0xff
	.zero		1


	//   ....[32]....
        /*033c*/ 	.word	0x000019e0
        /*0340*/ 	.word	0x000000ff
        /*0344*/ 	.word	0x00000010
        /*0348*/ 	.short	0x010a
        /*034a*/ 	.byte	0x04
	.zero		1


	//   ....[33]....
        /*034c*/ 	.word	0x00001a60
        /*0350*/ 	.word	0x000000ff
        /*0354*/ 	.word	0x00000010
        /*0358*/ 	.short	0x010a
        /*035a*/ 	.byte	0x21
	.zero		1


	//   ....[34]....
        /*035c*/ 	.word	0x00001bf0
        /*0360*/ 	.word	0x000000ff
        /*0364*/ 	.word	0x00000010
        /*0368*/ 	.short	0x010a
        /*036a*/ 	.byte	0x05
	.zero		1


	//   ....[35]....
        /*036c*/ 	.word	0x00001de0
        /*0370*/ 	.word	0x000000ff
        /*0374*/ 	.word	0x00000068
        /*0378*/ 	.short	0x0101
        /*037a*/ 	.byte	0x0d
	.zero		1


	//   ....[36]....
        /*037c*/ 	.word	0x00001e00
        /*0380*/ 	.word	0x000000ff
        /*0384*/ 	.word	0x00000010
        /*0388*/ 	.short	0x010a
        /*038a*/ 	.byte	0x04
	.zero		1


	//   ....[37]....
        /*038c*/ 	.word	0x00001e80
        /*0390*/ 	.word	0x000000ff
        /*0394*/ 	.word	0x00000010
        /*0398*/ 	.short	0x010a
        /*039a*/ 	.byte	0x21
	.zero		1


	//   ....[38]....
        /*039c*/ 	.word	0x00002010
        /*03a0*/ 	.word	0x000000ff
        /*03a4*/ 	.word	0x00000010
        /*03a8*/ 	.short	0x010a
        /*03aa*/ 	.byte	0x05
	.zero		1


	//   ....[39]....
        /*03ac*/ 	.word	0x00002210
        /*03b0*/ 	.word	0x00000003
        /*03b4*/ 	.word	0x00000070
        /*03b8*/ 	.short	0x010a
        /*03ba*/ 	.byte	0xff
	.zero		1


	//   ....[40]....
        /*03bc*/ 	.word	0x00002360
        /*03c0*/ 	.word	0x00000000
        /*03c4*/ 	.word	0x00000000
        /*03c8*/ 	.short	0x0101
        /*03ca*/ 	.byte	0xff
	.zero		1


	//   ....[41]....
        /*03cc*/ 	.word	0x00002920
        /*03d0*/ 	.word	0x000000ff
        /*03d4*/ 	.word	0x00000000
        /*03d8*/ 	.short	0x010a
        /*03da*/ 	.byte	0x04
	.zero		1


	//   ....[42]....
        /*03dc*/ 	.word	0x000029c0
        /*03e0*/ 	.word	0x00000000
        /*03e4*/ 	.word	0x00000000
        /*03e8*/ 	.short	0x010a
        /*03ea*/ 	.byte	0xff
	.zero		1


	//   ....[43]....
        /*03ec*/ 	.word	0x00002ae0
        /*03f0*/ 	.word	0x00000002
        /*03f4*/ 	.word	0x000000d0
        /*03f8*/ 	.short	0x010a
        /*03fa*/ 	.byte	0xff
	.zero		1


	//   ....[44]....
        /*03fc*/ 	.word	0x00002b40
        /*0400*/ 	.word	0x00000004
        /*0404*/ 	.word	0x00000000
        /*0408*/ 	.short	0x0101
        /*040a*/ 	.byte	0xff
	.zero		1


	//   ....[45]....
        /*040c*/ 	.word	0x00002b60
        /*0410*/ 	.word	0x000000ff
        /*0414*/ 	.word	0x00000080
        /*0418*/ 	.short	0x010a
        /*041a*/ 	.byte	0x04
	.zero		1


	//   ....[46]....
        /*041c*/ 	.word	0x00002c80
        /*0420*/ 	.word	0x00000002
        /*0424*/ 	.word	0x00000070
        /*0428*/ 	.short	0x010a
        /*042a*/ 	.byte	0xff
	.zero		1


	//   ....[47]....
        /*042c*/ 	.word	0x00002d90
        /*0430*/ 	.word	0x00000002
        /*0434*/ 	.word	0x00000000
        /*0438*/ 	.short	0x0101
        /*043a*/ 	.byte	0xff
	.zero		1


	//   ....[48]....
        /*043c*/ 	.word	0x00002e20
        /*0440*/ 	.word	0x000000ff
        /*0444*/ 	.word	0x00000080
        /*0448*/ 	.short	0x0106
        /*044a*/ 	.byte	0x04
	.zero		1


	//   ....[49]....
        /*044c*/ 	.word	0x00002e40
        /*0450*/ 	.word	0x000000ff
        /*0454*/ 	.word	0x00000080
        /*0458*/ 	.short	0x010a
        /*045a*/ 	.byte	0x04
	.zero		1


	//   ....[50]....
        /*045c*/ 	.word	0x00002ed0
        /*0460*/ 	.word	0x000000ff
        /*0464*/ 	.word	0x00000080
        /*0468*/ 	.short	0x0106
        /*046a*/ 	.byte	0x07
	.zero		1


	//   ....[51]....
        /*046c*/ 	.word	0x00002f10
        /*0470*/ 	.word	0x00000000
        /*0474*/ 	.word	0x00000080
        /*0478*/ 	.short	0x010a
        /*047a*/ 	.byte	0xff
	.zero		1


	//   ....[52]....
        /*047c*/ 	.word	0x000034e0
        /*0480*/ 	.word	0x00000000
        /*0484*/ 	.word	0x00000070
        /*0488*/ 	.short	0x010a
        /*048a*/ 	.byte	0xff
	.zero		1


	//   ....[53]....
        /*048c*/ 	.word	0x000035e0
        /*0490*/ 	.word	0x00000003
        /*0494*/ 	.word	0x00000000
        /*0498*/ 	.short	0x0101
        /*049a*/ 	.byte	0xff
	.zero		1


	//   ....[54]....
        /*049c*/ 	.word	0x000035f0
        /*04a0*/ 	.word	0x000000ff
        /*04a4*/ 	.word	0x00000000
        /*04a8*/ 	.short	0x010a
        /*04aa*/ 	.byte	0x04
	.zero		1


	//   ....[55]....
        /*04ac*/ 	.word	0x00003670
        /*04b0*/ 	.word	0x000000ff
        /*04b4*/ 	.word	0x000000b0
        /*04b8*/ 	.short	0x010a
        /*04ba*/ 	.byte	0x2e
	.zero		1


	//   ....[56]....
        /*04bc*/ 	.word	0x00003750
        /*04c0*/ 	.word	0x000000ff
        /*04c4*/ 	.word	0x00000000
        /*04c8*/ 	.short	0x010a
        /*04ca*/ 	.byte	0x07
	.zero		1


	//   ....[57]....
        /*04cc*/ 	.word	0x00003890
        /*04d0*/ 	.word	0x000000ff
        /*04d4*/ 	.word	0x00000000
        /*04d8*/ 	.short	0x010a
        /*04da*/ 	.byte	0x04
	.zero		1


	//   ....[58]....
        /*04dc*/ 	.word	0x00003c60
        /*04e0*/ 	.word	0x000000ff
        /*04e4*/ 	.word	0x00000000
        /*04e8*/ 	.short	0x010a
        /*04ea*/ 	.byte	0x04
	.zero		1


	//   ....[59]....
        /*04ec*/ 	.word	0x00003cf0
        /*04f0*/ 	.word	0x000000ff
        /*04f4*/ 	.word	0x00000000
        /*04f8*/ 	.short	0x010a
        /*04fa*/ 	.byte	0x05
	.zero		1


	//   ....[60]....
        /*04fc*/ 	.word	0x00003d80
        /*0500*/ 	.word	0x000000ff
        /*0504*/ 	.word	0x00000000
        /*0508*/ 	.short	0x010a
        /*050a*/ 	.byte	0x05
	.zero		1


	//   ....[61]....
        /*050c*/ 	.word	0x00003e10
        /*0510*/ 	.word	0x000000ff
        /*0514*/ 	.word	0x00000000
        /*0518*/ 	.short	0x010a
        /*051a*/ 	.byte	0x04
	.zero		1


	//   ....[62]....
        /*051c*/ 	.word	0x000042c0
        /*0520*/ 	.word	0x0000000c
        /*0524*/ 	.word	0x00000070
        /*0528*/ 	.short	0x010a
        /*052a*/ 	.byte	0xff
	.zero		1


	//   ....[63]....
        /*052c*/ 	.word	0x00004430
        /*0530*/ 	.word	0x00000000
        /*0534*/ 	.word	0x00000000
        /*0538*/ 	.short	0x0101
        /*053a*/ 	.byte	0xff
	.zero		1


	//   ....[64]....
        /*053c*/ 	.word	0x000048d0
        /*0540*/ 	.word	0x000000ff
        /*0544*/ 	.word	0x00000068
        /*0548*/ 	.short	0x010a
        /*054a*/ 	.byte	0x15
	.zero		1


	//   ....[65]....
        /*054c*/ 	.word	0x00004a50
        /*0550*/ 	.word	0x000000ff
        /*0554*/ 	.word	0x00000040
        /*0558*/ 	.short	0x010a
        /*055a*/ 	.byte	0x15
	.zero		1


	//   ....[66]....
        /*055c*/ 	.word	0x00004bd0
        /*0560*/ 	.word	0x000000ff
        /*0564*/ 	.word	0x00000020
        /*0568*/ 	.short	0x010b
        /*056a*/ 	.byte	0x15
	.zero		1


	//   ....[67]....
        /*056c*/ 	.word	0x00004be0
        /*0570*/ 	.word	0x000000ff
        /*0574*/ 	.word	0x00000000
        /*0578*/ 	.short	0x0101
        /*057a*/ 	.byte	0x06
	.zero		1


	//   ....[68]....
        /*057c*/ 	.word	0x00004c00
        /*0580*/ 	.word	0x000000ff
        /*0584*/ 	.word	0x00000048
        /*0588*/ 	.short	0x010a
        /*058a*/ 	.byte	0x15
	.zero		1


	//   ....[69]....
        /*058c*/ 	.word	0x00004d40
        /*0590*/ 	.word	0x000000ff
        /*0594*/ 	.word	0x00000028
        /*0598*/ 	.short	0x010b
        /*059a*/ 	.byte	0x15
	.zero		1


	//   ....[70]....
        /*059c*/ 	.word	0x00004d50
        /*05a0*/ 	.word	0x000000ff
        /*05a4*/ 	.word	0x00000000
        /*05a8*/ 	.short	0x0101
        /*05aa*/ 	.byte	0x07
	.zero		1


	//   ....[71]....
        /*05ac*/ 	.word	0x00004d70
        /*05b0*/ 	.word	0x000000ff
        /*05b4*/ 	.word	0x00000050
        /*05b8*/ 	.short	0x010a
        /*05ba*/ 	.byte	0x15
	.zero		1


	//   ....[72]....
        /*05bc*/ 	.word	0x00004ec0
        /*05c0*/ 	.word	0x000000ff
        /*05c4*/ 	.word	0x00000030
        /*05c8*/ 	.short	0x010b
        /*05ca*/ 	.byte	0x15
	.zero		1


	//   ....[73]....
        /*05cc*/ 	.word	0x00004ed0
        /*05d0*/ 	.word	0x000000ff
        /*05d4*/ 	.word	0x00000000
        /*05d8*/ 	.short	0x0101
        /*05da*/ 	.byte	0x1d
	.zero		1


	//   ....[74]....
        /*05dc*/ 	.word	0x00004ef0
        /*05e0*/ 	.word	0x000000ff
        /*05e4*/ 	.word	0x00000058
        /*05e8*/ 	.short	0x010a
        /*05ea*/ 	.byte	0x15
	.zero		1


	//   ....[75]....
        /*05ec*/ 	.word	0x00005060
        /*05f0*/ 	.word	0x000000ff
        /*05f4*/ 	.word	0x00000038
        /*05f8*/ 	.short	0x010b
        /*05fa*/ 	.byte	0x15
	.zero		1


	//   ....[76]....
        /*05fc*/ 	.word	0x00005070
        /*0600*/ 	.word	0x000000ff
        /*0604*/ 	.word	0x00000000
        /*0608*/ 	.short	0x0101
        /*060a*/ 	.byte	0x18
	.zero		1


	//   ....[77]....
        /*060c*/ 	.word	0x00005080
        /*0610*/ 	.word	0x000000ff
        /*0614*/ 	.word	0x00000040
        /*0618*/ 	.short	0x010a
        /*061a*/ 	.byte	0x15
	.zero		1


	//   ....[78]....
        /*061c*/ 	.word	0x000051e0
        /*0620*/ 	.word	0x000000ff
        /*0624*/ 	.word	0x00000020
        /*0628*/ 	.short	0x010b
        /*062a*/ 	.byte	0x15
	.zero		1


	//   ....[79]....
        /*062c*/ 	.word	0x000051f0
        /*0630*/ 	.word	0x000000ff
        /*0634*/ 	.word	0x00000000
        /*0638*/ 	.short	0x0101
        /*063a*/ 	.byte	0x06
	.zero		1


	//   ....[80]....
        /*063c*/ 	.word	0x00005200
        /*0640*/ 	.word	0x000000ff
        /*0644*/ 	.word	0x00000048
        /*0648*/ 	.short	0x010a
        /*064a*/ 	.byte	0x15
	.zero		1


	//   ....[81]....
        /*064c*/ 	.word	0x00005360
        /*0650*/ 	.word	0x000000ff
        /*0654*/ 	.word	0x00000028
        /*0658*/ 	.short	0x010b
        /*065a*/ 	.byte	0x15
	.zero		1


	//   ....[82]....
        /*065c*/ 	.word	0x00005370
        /*0660*/ 	.word	0x000000ff
        /*0664*/ 	.word	0x00000000
        /*0668*/ 	.short	0x0101
        /*066a*/ 	.byte	0x07
	.zero		1


	//   ....[83]....
        /*066c*/ 	.word	0x00005380
        /*0670*/ 	.word	0x000000ff
        /*0674*/ 	.word	0x00000050
        /*0678*/ 	.short	0x010a
        /*067a*/ 	.byte	0x15
	.zero		1


	//   ....[84]....
        /*067c*/ 	.word	0x000054d0
        /*0680*/ 	.word	0x000000ff
        /*0684*/ 	.word	0x00000030
        /*0688*/ 	.short	0x010b
        /*068a*/ 	.byte	0x15
	.zero		1


	//   ....[85]....
        /*068c*/ 	.word	0x000054e0
        /*0690*/ 	.word	0x000000ff
        /*0694*/ 	.word	0x00000000
        /*0698*/ 	.short	0x0101
        /*069a*/ 	.byte	0x1d
	.zero		1


	//   ....[86]....
        /*069c*/ 	.word	0x000054f0
        /*06a0*/ 	.word	0x000000ff
        /*06a4*/ 	.word	0x00000058
        /*06a8*/ 	.short	0x010a
        /*06aa*/ 	.byte	0x15
	.zero		1


	//   ....[87]....
        /*06ac*/ 	.word	0x000056e0
        /*06b0*/ 	.word	0x000000ff
        /*06b4*/ 	.word	0x00000038
        /*06b8*/ 	.short	0x010b
        /*06ba*/ 	.byte	0x15
	.zero		1


	//   ....[88]....
        /*06bc*/ 	.word	0x000056f0
        /*06c0*/ 	.word	0x000000ff
        /*06c4*/ 	.word	0x00000000
        /*06c8*/ 	.short	0x0101
        /*06ca*/ 	.byte	0x18
	.zero		1


	//   ....[89]....
        /*06cc*/ 	.word	0x00005710
        /*06d0*/ 	.word	0x000000ff
        /*06d4*/ 	.word	0x00000040
        /*06d8*/ 	.short	0x010a
        /*06da*/ 	.byte	0x15
	.zero		1


	//   ....[90]....
        /*06dc*/ 	.word	0x00005730
        /*06e0*/ 	.word	0x000000ff
        /*06e4*/ 	.word	0x00000048
        /*06e8*/ 	.short	0x010a
        /*06ea*/ 	.byte	0x15
	.zero		1


	//   ....[91]....
        /*06ec*/ 	.word	0x00005750
        /*06f0*/ 	.word	0x000000ff
        /*06f4*/ 	.word	0x00000050
        /*06f8*/ 	.short	0x010a
        /*06fa*/ 	.byte	0x15
	.zero		1


	//   ....[92]....
        /*06fc*/ 	.word	0x000057a0
        /*0700*/ 	.word	0x00000002
        /*0704*/ 	.word	0x00000058
        /*0708*/ 	.short	0x010a
        /*070a*/ 	.byte	0xff
	.zero		1


	//   ....[93]....
        /*070c*/ 	.word	0x00005b00
        /*0710*/ 	.word	0x00000000
        /*0714*/ 	.word	0x00000070
        /*0718*/ 	.short	0x010a
        /*071a*/ 	.byte	0xff
	.zero		1


	//   ....[94]....
        /*071c*/ 	.word	0x00005bd0
        /*0720*/ 	.word	0x00000000
        /*0724*/ 	.word	0x00000000
        /*0728*/ 	.short	0x0101
        /*072a*/ 	.byte	0xff
	.zero		1


	//   ....[95]....
        /*072c*/ 	.word	0x00006870
        /*0730*/ 	.word	0x000000ff
        /*0734*/ 	.word	0x00000020
        /*0738*/ 	.short	0x010a
        /*073a*/ 	.byte	0x2b
	.zero		1


	//   ....[96]....
        /*073c*/ 	.word	0x000068d0
        /*0740*/ 	.word	0x00000056
        /*0744*/ 	.word	0x00000090
        /*0748*/ 	.short	0x010a
        /*074a*/ 	.byte	0xff
	.zero		1


	//   ....[97]....
        /*074c*/ 	.word	0x000069f0
        /*0750*/ 	.word	0x000000ff
        /*0754*/ 	.word	0x00000020
        /*0758*/ 	.short	0x010a
        /*075a*/ 	.byte	0x2b
	.zero		1


	//   ....[98]....
        /*075c*/ 	.word	0x00006af0
        /*0760*/ 	.word	0x00000056
        /*0764*/ 	.word	0x00000090
        /*0768*/ 	.short	0x010a
        /*076a*/ 	.byte	0xff
	.zero		1


	//   ....[99]....
        /*076c*/ 	.word	0x000070f0
        /*0770*/ 	.word	0x00000000
        /*0774*/ 	.word	0x00000000
        /*0778*/ 	.short	0x0101
        /*077a*/ 	.byte	0xff
	.zero		1


	//   ....[100]....
        /*077c*/ 	.word	0x00007100
        /*0780*/ 	.word	0x00000003
        /*0784*/ 	.word	0x00000020
        /*0788*/ 	.short	0x010a
        /*078a*/ 	.byte	0xff
	.zero		1


	//   ....[101]....
        /*078c*/ 	.word	0x000071d0
        /*0790*/ 	.word	0x00000003
        /*0794*/ 	.word	0x00000020
        /*0798*/ 	.short	0x010a
        /*079a*/ 	.byte	0xff
	.zero		1


	//   ....[102]....
        /*079c*/ 	.word	0x00007850
        /*07a0*/ 	.word	0x00000014
        /*07a4*/ 	.word	0x00000000
        /*07a8*/ 	.short	0x0101
        /*07aa*/ 	.byte	0xff
	.zero		1


	//   ....[103]....
        /*07ac*/ 	.word	0x00007870
        /*07b0*/ 	.word	0x00000015
        /*07b4*/ 	.word	0x00000020
        /*07b8*/ 	.short	0x010a
        /*07ba*/ 	.byte	0xff
	.zero		1


	//   ....[104]....
        /*07bc*/ 	.word	0x00007930
        /*07c0*/ 	.word	0x00000015
        /*07c4*/ 	.word	0x00000020
        /*07c8*/ 	.short	0x010a
        /*07ca*/ 	.byte	0xff
	.zero		1


	//   ....[105]....
        /*07cc*/ 	.word	0x00007fc0
        /*07d0*/ 	.word	0x00000014
        /*07d4*/ 	.word	0x00000000
        /*07d8*/ 	.short	0x0101
        /*07da*/ 	.byte	0xff
	.zero		1


	//   ....[106]....
        /*07dc*/ 	.word	0x00007fe0
        /*07e0*/ 	.word	0x00000015
        /*07e4*/ 	.word	0x00000020
        /*07e8*/ 	.short	0x010a
        /*07ea*/ 	.byte	0xff
	.zero		1


	//   ....[107]....
        /*07ec*/ 	.word	0x000080a0
        /*07f0*/ 	.word	0x00000015
        /*07f4*/ 	.word	0x00000020
        /*07f8*/ 	.short	0x010a
        /*07fa*/ 	.byte	0xff
	.zero		1


	//   ....[108]....
        /*07fc*/ 	.word	0x00008760
        /*0800*/ 	.word	0x00000014
        /*0804*/ 	.word	0x00000000
        /*0808*/ 	.short	0x0101
        /*080a*/ 	.byte	0xff
	.zero		1


	//   ....[109]....
        /*080c*/ 	.word	0x00008780
        /*0810*/ 	.word	0x00000015
        /*0814*/ 	.word	0x00000020
        /*0818*/ 	.short	0x010a
        /*081a*/ 	.byte	0xff
	.zero		1


	//   ....[110]....
        /*081c*/ 	.word	0x00008840
        /*0820*/ 	.word	0x00000015
        /*0824*/ 	.word	0x00000020
        /*0828*/ 	.short	0x010a
        /*082a*/ 	.byte	0xff
	.zero		1


	//   ....[111]....
        /*082c*/ 	.word	0x00008f40
        /*0830*/ 	.word	0x00000014
        /*0834*/ 	.word	0x00000000
        /*0838*/ 	.short	0x0101
        /*083a*/ 	.byte	0xff
	.zero		1


	//   ....[112]....
        /*083c*/ 	.word	0x00008f60
        /*0840*/ 	.word	0x00000015
        /*0844*/ 	.word	0x00000020
        /*0848*/ 	.short	0x010a
        /*084a*/ 	.byte	0xff
	.zero		1


	//   ....[113]....
        /*084c*/ 	.word	0x00009020
        /*0850*/ 	.word	0x00000015
        /*0854*/ 	.word	0x00000020
        /*0858*/ 	.short	0x010a
        /*085a*/ 	.byte	0xff
	.zero		1


	//   ....[114]....
        /*085c*/ 	.word	0x000096f0
        /*0860*/ 	.word	0x00000014
        /*0864*/ 	.word	0x00000000
        /*0868*/ 	.short	0x0101
        /*086a*/ 	.byte	0xff
	.zero		1


	//   ....[115]....
        /*086c*/ 	.word	0x00009710
        /*0870*/ 	.word	0x00000015
        /*0874*/ 	.word	0x00000020
        /*0878*/ 	.short	0x010a
        /*087a*/ 	.byte	0xff
	.zero		1


	//   ....[116]....
        /*087c*/ 	.word	0x000097d0
        /*0880*/ 	.word	0x00000015
        /*0884*/ 	.word	0x00000020
        /*0888*/ 	.short	0x010a
        /*088a*/ 	.byte	0xff
	.zero		1


	//   ....[117]....
        /*088c*/ 	.word	0x00009ea0
        /*0890*/ 	.word	0x00000014
        /*0894*/ 	.word	0x00000000
        /*0898*/ 	.short	0x0101
        /*089a*/ 	.byte	0xff
	.zero		1


	//   ....[118]....
        /*089c*/ 	.word	0x00009ec0
        /*08a0*/ 	.word	0x00000015
        /*08a4*/ 	.word	0x00000020
        /*08a8*/ 	.short	0x010a
        /*08aa*/ 	.byte	0xff
	.zero		1


	//   ....[119]....
        /*08ac*/ 	.word	0x00009f80
        /*08b0*/ 	.word	0x00000015
        /*08b4*/ 	.word	0x00000020
        /*08b8*/ 	.short	0x010a
        /*08ba*/ 	.byte	0xff
	.zero		1


	//   ....[120]....
        /*08bc*/ 	.word	0x0000a270
        /*08c0*/ 	.word	0x000000ff
        /*08c4*/ 	.word	0x00000000
        /*08c8*/ 	.short	0x0101
        /*08ca*/ 	.byte	0x04
	.zero		1


	//   ....[121]....
        /*08cc*/ 	.word	0x0000a680
        /*08d0*/ 	.word	0x00000002
        /*08d4*/ 	.word	0x00000000
        /*08d8*/ 	.short	0x0101
        /*08da*/ 	.byte	0xff
	.zero		1


	//   ....[122]....
        /*08dc*/ 	.word	0x0000a930
        /*08e0*/ 	.word	0x000000ff
        /*08e4*/ 	.word	0x00000000
        /*08e8*/ 	.short	0x0101
        /*08ea*/ 	.byte	0x04
	.zero		1


	//   ....[123]....
        /*08ec*/ 	.word	0x0000a950
        /*08f0*/ 	.word	0x00000003
        /*08f4*/ 	.word	0x000000e0
        /*08f8*/ 	.short	0x010a
        /*08fa*/ 	.byte	0xff
	.zero		1


	//   ....[124]....
        /*08fc*/ 	.word	0x0000a9b0
        /*0900*/ 	.word	0x00000000
        /*0904*/ 	.word	0x00000010
        /*0908*/ 	.short	0x010a
        /*090a*/ 	.byte	0xff
	.zero		1


	//   ....[125]....
        /*090c*/ 	.word	0x0000aa10
        /*0910*/ 	.word	0x00000000
        /*0914*/ 	.word	0x00000010
        /*0918*/ 	.short	0x010a
        /*091a*/ 	.byte	0xff
	.zero		1


	//   ....[126]....
        /*091c*/ 	.word	0x0000aa60
        /*0920*/ 	.word	0x00000003
        /*0924*/ 	.word	0x00000070
        /*0928*/ 	.short	0x010a
        /*092a*/ 	.byte	0xff
	.zero		1


	//   ....[127]....
        /*092c*/ 	.word	0x0000aac0
        /*0930*/ 	.word	0x00000000
        /*0934*/ 	.word	0x00000000
        /*0938*/ 	.short	0x010a
        /*093a*/ 	.byte	0xff
	.zero		1


	//   ....[128]....
        /*093c*/ 	.word	0x0000ab10
        /*0940*/ 	.word	0x00000002
        /*0944*/ 	.word	0x000000d0
        /*0948*/ 	.short	0x010a
        /*094a*/ 	.byte	0xff
	.zero		1


	//   ....[129]....
        /*094c*/ 	.word	0x0000ab70
        /*0950*/ 	.word	0x00000002
        /*0954*/ 	.word	0x00000080
        /*0958*/ 	.short	0x010a
        /*095a*/ 	.byte	0xff
	.zero		1


	//   ....[130]....
        /*095c*/ 	.word	0x0000abc0
        /*0960*/ 	.word	0x00000002
        /*0964*/ 	.word	0x00000070
        /*0968*/ 	.short	0x010a
        /*096a*/ 	.byte	0xff
	.zero		1


	//   ....[131]....
        /*096c*/ 	.word	0x0000ac20
        /*0970*/ 	.word	0x00000000
        /*0974*/ 	.word	0x00000080
        /*0978*/ 	.short	0x010a
        /*097a*/ 	.byte	0xff
	.zero		1


	//   ....[132]....
        /*097c*/ 	.word	0x0000ac70
        /*0980*/ 	.word	0x00000000
        /*0984*/ 	.word	0x00000070
        /*0988*/ 	.short	0x010a
        /*098a*/ 	.byte	0xff
	.zero		1


	//   ....[133]....
        /*098c*/ 	.word	0x0000acd0
        /*0990*/ 	.word	0x00000003
        /*0994*/ 	.word	0x000000b0
        /*0998*/ 	.short	0x010a
        /*099a*/ 	.byte	0xff
	.zero		1


	//   ....[134]....
        /*099c*/ 	.word	0x0000ad30
        /*09a0*/ 	.word	0x00000000
        /*09a4*/ 	.word	0x00000000
        /*09a8*/ 	.short	0x010a
        /*09aa*/ 	.byte	0xff
	.zero		1


	//   ....[135]....
        /*09ac*/ 	.word	0x0000ad90
        /*09b0*/ 	.word	0x00000000
        /*09b4*/ 	.word	0x00000000
        /*09b8*/ 	.short	0x010a
        /*09ba*/ 	.byte	0xff
	.zero		1


	//   ....[136]....
        /*09bc*/ 	.word	0x0000adf0
        /*09c0*/ 	.word	0x00000000
        /*09c4*/ 	.word	0x00000000
        /*09c8*/ 	.short	0x010a
        /*09ca*/ 	.byte	0xff
	.zero		1


	//   ....[137]....
        /*09cc*/ 	.word	0x0000ae50
        /*09d0*/ 	.word	0x00000000
        /*09d4*/ 	.word	0x00000000
        /*09d8*/ 	.short	0x010a
        /*09da*/ 	.byte	0xff
	.zero		1


	//   ....[138]....
        /*09dc*/ 	.word	0x0000aeb0
        /*09e0*/ 	.word	0x00000000
        /*09e4*/ 	.word	0x00000000
        /*09e8*/ 	.short	0x010a
        /*09ea*/ 	.byte	0xff
	.zero		1


	//   ....[139]....
        /*09ec*/ 	.word	0x0000af00
        /*09f0*/ 	.word	0x0000000c
        /*09f4*/ 	.word	0x00000070
        /*09f8*/ 	.short	0x010a
        /*09fa*/ 	.byte	0xff
	.zero		1


	//   ....[140]....
        /*09fc*/ 	.word	0x0000af60
        /*0a00*/ 	.word	0x00000000
        /*0a04*/ 	.word	0x00000068
        /*0a08*/ 	.short	0x010a
        /*0a0a*/ 	.byte	0xff
	.zero		1


	//   ....[141]....
        /*0a0c*/ 	.word	0x0000afc0
        /*0a10*/ 	.word	0x00000009
        /*0a14*/ 	.word	0x00000040
        /*0a18*/ 	.short	0x010a
        /*0a1a*/ 	.byte	0xff
	.zero		1


	//   ....[142]....
        /*0a1c*/ 	.word	0x0000b020
        /*0a20*/ 	.word	0x00000009
        /*0a24*/ 	.word	0x00000048
        /*0a28*/ 	.short	0x010a
        /*0a2a*/ 	.byte	0xff
	.zero		1


	//   ....[143]....
        /*0a2c*/ 	.word	0x0000b080
        /*0a30*/ 	.word	0x00000009
        /*0a34*/ 	.word	0x00000050
        /*0a38*/ 	.short	0x010a
        /*0a3a*/ 	.byte	0xff
	.zero		1


	//   ....[144]....
        /*0a3c*/ 	.word	0x0000b0e0
        /*0a40*/ 	.word	0x00000009
        /*0a44*/ 	.word	0x00000058
        /*0a48*/ 	.short	0x010a
        /*0a4a*/ 	.byte	0xff
	.zero		1


	//   ....[145]....
        /*0a4c*/ 	.word	0x0000b140
        /*0a50*/ 	.word	0x00000000
        /*0a54*/ 	.word	0x00000040
        /*0a58*/ 	.short	0x010a
        /*0a5a*/ 	.byte	0xff
	.zero		1


	//   ....[146]....
        /*0a5c*/ 	.word	0x0000b1a0
        /*0a60*/ 	.word	0x00000000
        /*0a64*/ 	.word	0x00000048
        /*0a68*/ 	.short	0x010a
        /*0a6a*/ 	.byte	0xff
	.zero		1


	//   ....[147]....
        /*0a6c*/ 	.word	0x0000b200
        /*0a70*/ 	.word	0x00000000
        /*0a74*/ 	.word	0x00000050
        /*0a78*/ 	.short	0x010a
        /*0a7a*/ 	.byte	0xff
	.zero		1


	//   ....[148]....
        /*0a7c*/ 	.word	0x0000b260
        /*0a80*/ 	.word	0x00000000
        /*0a84*/ 	.word	0x00000058
        /*0a88*/ 	.short	0x010a
        /*0a8a*/ 	.byte	0xff
	.zero		1


	//   ....[149]....
        /*0a8c*/ 	.word	0x0000b2c0
        /*0a90*/ 	.word	0x00000003
        /*0a94*/ 	.word	0x00000040
        /*0a98*/ 	.short	0x010a
        /*0a9a*/ 	.byte	0xff
	.zero		1


	//   ....[150]....
        /*0a9c*/ 	.word	0x0000b320
        /*0aa0*/ 	.word	0x00000003
        /*0aa4*/ 	.word	0x00000048
        /*0aa8*/ 	.short	0x010a
        /*0aaa*/ 	.byte	0xff
	.zero		1


	//   ....[151]....
        /*0aac*/ 	.word	0x0000b380
        /*0ab0*/ 	.word	0x00000003
        /*0ab4*/ 	.word	0x00000050
        /*0ab8*/ 	.short	0x010a
        /*0aba*/ 	.byte	0xff
	.zero		1


	//   ....[152]....
        /*0abc*/ 	.word	0x0000b3d0
        /*0ac0*/ 	.word	0x00000000
        /*0ac4*/ 	.word	0x00000070
        /*0ac8*/ 	.short	0x010a
        /*0aca*/ 	.byte	0xff
	.zero		1


	//   ....[153]....
        /*0acc*/ 	.word	0x0000b430
        /*0ad0*/ 	.word	0x00000000
        /*0ad4*/ 	.word	0x00000020
        /*0ad8*/ 	.short	0x010a
        /*0ada*/ 	.byte	0xff
	.zero		1


	//   ....[154]....
        /*0adc*/ 	.word	0x0000b480
        /*0ae0*/ 	.word	0x00000056
        /*0ae4*/ 	.word	0x00000090
        /*0ae8*/ 	.short	0x010a
        /*0aea*/ 	.byte	0xff
	.zero		1


	//   ....[155]....
        /*0aec*/ 	.word	0x0000b4d0
        /*0af0*/ 	.word	0x00000003
        /*0af4*/ 	.word	0x00000020
        /*0af8*/ 	.short	0x010a
        /*0afa*/ 	.byte	0xff
	.zero		1


	//   ....[156]....
        /*0afc*/ 	.word	0x0000b520
        /*0b00*/ 	.word	0x00000015
        /*0b04*/ 	.word	0x00000020
        /*0b08*/ 	.short	0x010a
        /*0b0a*/ 	.byte	0xff
	.zero		1


	//   ....[157]....
        /*0b0c*/ 	.word	0x0000b570
        /*0b10*/ 	.word	0x00000015
        /*0b14*/ 	.word	0x00000020
        /*0b18*/ 	.short	0x010a
        /*0b1a*/ 	.byte	0xff
	.zero		1


	//   ....[158]....
        /*0b1c*/ 	.word	0x0000b5c0
        /*0b20*/ 	.word	0x00000015
        /*0b24*/ 	.word	0x00000020
        /*0b28*/ 	.short	0x010a
        /*0b2a*/ 	.byte	0xff
	.zero		1


	//   ....[159]....
        /*0b2c*/ 	.word	0x0000b610
        /*0b30*/ 	.word	0x00000015
        /*0b34*/ 	.word	0x00000020
        /*0b38*/ 	.short	0x010a
        /*0b3a*/ 	.byte	0xff
	.zero		1


	//   ....[160]....
        /*0b3c*/ 	.word	0x0000b660
        /*0b40*/ 	.word	0x00000015
        /*0b44*/ 	.word	0x00000020
        /*0b48*/ 	.short	0x010a
        /*0b4a*/ 	.byte	0xff
	.zero		1


	//   ....[161]....
        /*0b4c*/ 	.word	0x0000b6b0
        /*0b50*/ 	.word	0x00000015
        /*0b54*/ 	.word	0x00000020
        /*0b58*/ 	.short	0x010a
        /*0b5a*/ 	.byte	0xff
	.zero		1


	//----- nvinfo : EIATTR_NUM_MBARRIERS
	.align		4
.L_47:
        /*0b5c*/ 	.byte	0x03, 0x38
        /*0b5e*/ 	.short	0x001e


	//----- nvinfo : EIATTR_EXIT_INSTR_OFFSETS
	.align		4
        /*0b60*/ 	.byte	0x04, 0x1c
        /*0b62*/ 	.short	(.L_49 - .L_48)


	//   ....[0]....
.L_48:
        /*0b64*/ 	.word	0x000029f0


	//   ....[1]....
        /*0b68*/ 	.word	0x00002ee0


	//   ....[2]....
        /*0b6c*/ 	.word	0x00002f40


	//   ....[3]....
        /*0b70*/ 	.word	0x00004070


	//   ....[4]....
        /*0b74*/ 	.word	0x000057d0


	//   ....[5]....
        /*0b78*/ 	.word	0x00005810


	//   ....[6]....
        /*0b7c*/ 	.word	0x0000a820


	//   ....[7]....
        /*0b80*/ 	.word	0x0000a8a0


	//   ....[8]....
        /*0b84*/ 	.word	0x0000a8d0


	//   ....[9]....
        /*0b88*/ 	.word	0x0000a940


	//----- nvinfo : EIATTR_MAX_THREADS
	.align		4
.L_49:
        /*0b8c*/ 	.byte	0x04, 0x05
        /*0b8e*/ 	.short	(.L_51 - .L_50)
.L_50:
        /*0b90*/ 	.word	0x00000100
        /*0b94*/ 	.word	0x00000001
        /*0b98*/ 	.word	0x00000001


	//----- nvinfo : EIATTR_CRS_STACK_SIZE
	.align		4
.L_51:
        /*0b9c*/ 	.byte	0x04, 0x1e
        /*0b9e*/ 	.short	(.L_53 - .L_52)
.L_52:
        /*0ba0*/ 	.word	0x00000000


	//----- nvinfo : EIATTR_CBANK_PARAM_SIZE
	.align		4
.L_53:
        /*0ba4*/ 	.byte	0x03, 0x19
        /*0ba6*/ 	.short	0x0800


	//----- nvinfo : EIATTR_PARAM_CBANK
	.align		4
        /*0ba8*/ 	.byte	0x04, 0x0a
        /*0baa*/ 	.short	(.L_55 - .L_54)
	.align		4
.L_54:
        /*0bac*/ 	.word	index@(.nv.constant0._ZN7cutlass13device_kernelINS_4gemm6kernel13GemmUniversalIN4cute5tupleIJiiiiEEENS1_10collective13CollectiveMmaINS1_35MainloopSm100TmaUmmaWarpSpecializedILi2ELi2ELi4ENS5_IJNS4_1CILi1EEENSA_ILi4EEESB_EEEEENS5_IJNSA_ILi64EEENSA_ILi256EEESF_EEEfNS5_IJlSB_lEEEfSI_NS4_8TiledMMAINS4_8MMA_AtomIJNS4_17SM100_MMA_TF32_SSINS_10tfloat32_tESM_fLi64ELi256ELNS4_4UMMA5MajorE0ELSO_0ELNSN_7ScaleInE0ELSP_0EEEEEENS4_6LayoutINS5_IJSB_SB_SB_EEENS5_IJNSA_ILi0EEESU_SU_EEEEENS5_IJNS4_10UnderscoreESX_SX_EEEEENS4_23SM90_TMA_LOAD_MULTICASTENS4_14ComposedLayoutINS4_7SwizzleILi3ELi4ELi3EEENS4_18smem_ptr_flag_bitsILi32EEENSS_INS5_IJNSA_ILi8EEENSA_ILi32EEEEEENS5_IJS17_SB_EEEEEEEvNS4_8identityENS4_13SM90_TMA_LOADES1B_vS1C_EENS_8epilogue10collective18CollectiveEpilogueINS1F_23Sm100TmaWarpSpecializedILi4ELi2ELi16ELb1ELb0EEEJSH_NS5_IJNSS_ISF_SB_EENSS_IS17_SB_EEEEEfSI_fSI_NS1F_6fusion15FusionCallbacksIS1J_NS1N_17LinearCombinationIffffLNS_15FloatRoundStyleE2EEESH_S1M_JEEENS4_5SM1004TMEM4LOAD26SM100_TMEM_LOAD_16dp128b8xES1D_S1B_NS4_17SM75_U32x4_LDSM_NENS4_14SM90_TMA_STOREES1B_NS4_17SM90_U32x4_STSM_NENS4_39AutoVectorizingCopyWithAssumedAlignmentILi128EEEEEEvvEEEEvNT_6ParamsE)
        /*0bb0*/ 	.short	0x0380
        /*0bb2*/ 	.short	0x0800


	//----- nvinfo : EIATTR_SW_WAR
	.align		4
.L_55:
        /*0bb4*/ 	.byte	0x04, 0x36
        /*0bb6*/ 	.short	(.L_57 - .L_56)
.L_56:
        /*0bb8*/ 	.word	0x00000008
.L_57:


//--------------------- .nv.callgraph             --------------------------
	.section	.nv.callgraph,"",@"SHT_CUDA_CALLGRAPH"
	.align	4
	.sectionentsize	8
	.align		4
        /*0000*/ 	.word	0x00000000
	.align		4
        /*0004*/ 	.word	0xffffffff
	.align		4
        /*0008*/ 	.word	index@(_ZN7cutlass13device_kernelINS_4gemm6kernel13GemmUniversalIN4cute5tupleIJiiiiEEENS1_10collective13CollectiveMmaINS1_35MainloopSm100TmaUmmaWarpSpecializedILi2ELi2ELi4ENS5_IJNS4_1CILi1EEENSA_ILi4EEESB_EEEEENS5_IJNSA_ILi64EEENSA_ILi256EEESF_EEEfNS5_IJlSB_lEEEfSI_NS4_8TiledMMAINS4_8MMA_AtomIJNS4_17SM100_MMA_TF32_SSINS_10tfloat32_tESM_fLi64ELi256ELNS4_4UMMA5MajorE0ELSO_0ELNSN_7ScaleInE0ELSP_0EEEEEENS4_6LayoutINS5_IJSB_SB_SB_EEENS5_IJNSA_ILi0EEESU_SU_EEEEENS5_IJNS4_10UnderscoreESX_SX_EEEEENS4_23SM90_TMA_LOAD_MULTICASTENS4_14ComposedLayoutINS4_7SwizzleILi3ELi4ELi3EEENS4_18smem_ptr_flag_bitsILi32EEENSS_INS5_IJNSA_ILi8EEENSA_ILi32EEEEEENS5_IJS17_SB_EEEEEEEvNS4_8identityENS4_13SM90_TMA_LOADES1B_vS1C_EENS_8epilogue10collective18CollectiveEpilogueINS1F_23Sm100TmaWarpSpecializedILi4ELi2ELi16ELb1ELb0EEEJSH_NS5_IJNSS_ISF_SB_EENSS_IS17_SB_EEEEEfSI_fSI_NS1F_6fusion15FusionCallbacksIS1J_NS1N_17LinearCombinationIffffLNS_15FloatRoundStyleE2EEESH_S1M_JEEENS4_5SM1004TMEM4LOAD26SM100_TMEM_LOAD_16dp128b8xES1D_S1B_NS4_17SM75_U32x4_LDSM_NENS4_14SM90_TMA_STOREES1B_NS4_17SM90_U32x4_STSM_NENS4_39AutoVectorizingCopyWithAssumedAlignmentILi128EEEEEEvvEEEEvNT_6ParamsE)
	.align		4
        /*000c*/ 	.word	index@(__assertfail)
	.align		4
        /*0010*/ 	.word	0x00000000
	.align		4
        /*0014*/ 	.word	0xfffffffe
	.align		4
        /*0018*/ 	.word	0x00000000
	.align		4
        /*001c*/ 	.word	0xfffffffd
	.align		4
        /*0020*/ 	.word	0x00000000
	.align		4
        /*0024*/ 	.word	0xfffffffc


//--------------------- .nv.constant4             --------------------------
	.section	.nv.constant4,"a",@progbits
	.align	8
	.align		8
.nv.constant4:
        /*0000*/ 	.dword	__assertfail
	.align		8
        /*0008*/ 	.dword	__unnamed_1
	.align		8
        /*0010*/ 	.dword	__unnamed_2
	.align		8
        /*0018*/ 	.dword	_ZN40_INTERNAL_d6721bb0_4_k_cu_d0d2dbf5_154804cuda3std3__45__cpo5beginE
	.align		8
        /*0020*/ 	.dword	_ZN40_INTERNAL_d6721bb0_4_k_cu_d0d2dbf5_154804cuda3std3__45__cpo3endE
	.align		8
        /*0028*/ 	.dword	_ZN40_INTERNAL_d6721bb0_4_k_cu_d0d2dbf5_154804cuda3std3__45__cpo6cbeginE
	.align		8
        /*0030*/ 	.dword	_ZN40_INTERNAL_d6721bb0_4_k_cu_d0d2dbf5_154804cuda3std3__45__cpo4cendE
	.align		8
        /*0038*/ 	.dword	_ZN40_INTERNAL_d6721bb0_4_k_cu_d0d2dbf5_154804cuda3std3__442_GLOBAL__N__d6721bb0_4_k_cu_d0d2dbf5_154806ignoreE
	.align		8
        /*0040*/ 	.dword	_ZN40_INTERNAL_d6721bb0_4_k_cu_d0d2dbf5_154804cuda3std3__419piecewise_constructE
	.align		8
        /*0048*/ 	.dword	_ZN40_INTERNAL_d6721bb0_4_k_cu_d0d2dbf5_154804cuda3std3__48in_placeE
	.align		8
        /*0050*/ 	.dword	_ZN40_INTERNAL_d6721bb0_4_k_cu_d0d2dbf5_154804cuda3std6ranges3__45__cpo4swapE
	.align		8
        /*0058*/ 	.dword	_ZN40_INTERNAL_d6721bb0_4_k_cu_d0d2dbf5_154804cuda3std6ranges3__45__cpo9iter_moveE
	.align		8
        /*0060*/ 	.dword	_ZN40_INTERNAL_d6721bb0_4_k_cu_d0d2dbf5_154804cute7productE
	.align		8
        /*0068*/ 	.dword	_ZN40_INTERNAL_d6721bb0_4_k_cu_d0d2dbf5_154804cute1_E
	.align		8
        /*0070*/ 	.dword	$str$25
	.align		8
        /*0078*/ 	.dword	$str$26
	.align		8
        /*0080*/ 	.dword	$str$27
	.align		8
        /*0088*/ 	.dword	$str$28


//--------------------- .text._ZN7cutlass13device_kernelINS_4gemm6kernel13GemmUniversalIN4cute5tupleIJiiiiEEENS1_10collective13CollectiveMmaINS1_35MainloopSm100TmaUmmaWarpSpecializedILi2ELi2ELi4ENS5_IJNS4_1CILi1EEENSA_ILi4EEESB_EEEEENS5_IJNSA_ILi64EEENSA_ILi256EEESF_EEEfNS5_IJlSB_lEEEfSI_NS4_8TiledMMAINS4_8MMA_AtomIJNS4_17SM100_MMA_TF32_SSINS_10tfloat32_tESM_fLi64ELi256ELNS4_4UMMA5MajorE0ELSO_0ELNSN_7ScaleInE0ELSP_0EEEEEENS4_6LayoutINS5_IJSB_SB_SB_EEENS5_IJNSA_ILi0EEESU_SU_EEEEENS5_IJNS4_10UnderscoreESX_SX_EEEEENS4_23SM90_TMA_LOAD_MULTICASTENS4_14ComposedLayoutINS4_7SwizzleILi3ELi4ELi3EEENS4_18smem_ptr_flag_bitsILi32EEENSS_INS5_IJNSA_ILi8EEENSA_ILi32EEEEEENS5_IJS17_SB_EEEEEEEvNS4_8identityENS4_13SM90_TMA_LOADES1B_vS1C_EENS_8epilogue10collective18CollectiveEpilogueINS1F_23Sm100TmaWarpSpecializedILi4ELi2ELi16ELb1ELb0EEEJSH_NS5_IJNSS_ISF_SB_EENSS_IS17_SB_EEEEEfSI_fSI_NS1F_6fusion15FusionCallbacksIS1J_NS1N_17LinearCombinationIffffLNS_15FloatRoundStyleE2EEESH_S1M_JEEENS4_5SM1004TMEM4LOAD26SM100_TMEM_LOAD_16dp128b8xES1D_S1B_NS4_17SM75_U32x4_LDSM_NENS4_14SM90_TMA_STOREES1B_NS4_17SM90_U32x4_STSM_NENS4_39AutoVectorizingCopyWithAssumedAlignmentILi128EEEEEEvvEEEEvNT_6ParamsE --------------------------
	.section	.text._ZN7cutlass13device_kernelINS_4gemm6kernel13GemmUniversalIN4cute5tupleIJiiiiEEENS1_10collective13CollectiveMmaINS1_35MainloopSm100TmaUmmaWarpSpecializedILi2ELi2ELi4ENS5_IJNS4_1CILi1EEENSA_ILi4EEESB_EEEEENS5_IJNSA_ILi64EEENSA_ILi256EEESF_EEEfNS5_IJlSB_lEEEfSI_NS4_8TiledMMAINS4_8MMA_AtomIJNS4_17SM100_MMA_TF32_SSINS_10tfloat32_tESM_fLi64ELi256ELNS4_4UMMA5MajorE0ELSO_0ELNSN_7ScaleInE0ELSP_0EEEEEENS4_6LayoutINS5_IJSB_SB_SB_EEENS5_IJNSA_ILi0EEESU_SU_EEEEENS5_IJNS4_10UnderscoreESX_SX_EEEEENS4_23SM90_TMA_LOAD_MULTICASTENS4_14ComposedLayoutINS4_7SwizzleILi3ELi4ELi3EEENS4_18smem_ptr_flag_bitsILi32EEENSS_INS5_IJNSA_ILi8EEENSA_ILi32EEEEEENS5_IJS17_SB_EEEEEEEvNS4_8identityENS4_13SM90_TMA_LOADES1B_vS1C_EENS_8epilogue10collective18CollectiveEpilogueINS1F_23Sm100TmaWarpSpecializedILi4ELi2ELi16ELb1ELb0EEEJSH_NS5_IJNSS_ISF_SB_EENSS_IS17_SB_EEEEEfSI_fSI_NS1F_6fusion15FusionCallbacksIS1J_NS1N_17LinearCombinationIffffLNS_15FloatRoundStyleE2EEESH_S1M_JEEENS4_5SM1004TMEM4LOAD26SM100_TMEM_LOAD_16dp128b8xES1D_S1B_NS4_17SM75_U32x4_LDSM_NENS4_14SM90_TMA_STOREES1B_NS4_17SM90_U32x4_STSM_NENS4_39AutoVectorizingCopyWithAssumedAlignmentILi128EEEEEEvvEEEEvNT_6ParamsE,"ax",@progbits
	.align	128
.text._ZN7cutlass13device_kernelINS_4gemm6kernel13GemmUniversalIN4cute5tupleIJiiiiEEENS1_10collective13CollectiveMmaINS1_35MainloopSm100TmaUmmaWarpSpecializedILi2ELi2ELi4ENS5_IJNS4_1CILi1EEENSA_ILi4EEESB_EEEEENS5_IJNSA_ILi64EEENSA_ILi256EEESF_EEEfNS5_IJlSB_lEEEfSI_NS4_8TiledMMAINS4_8MMA_AtomIJNS4_17SM100_MMA_TF32_SSINS_10tfloat32_tESM_fLi64ELi256ELNS4_4UMMA5MajorE0ELSO_0ELNSN_7ScaleInE0ELSP_0EEEEEENS4_6LayoutINS5_IJSB_SB_SB_EEENS5_IJNSA_ILi0EEESU_SU_EEEEENS5_IJNS4_10UnderscoreESX_SX_EEEEENS4_23SM90_TMA_LOAD_MULTICASTENS4_14ComposedLayoutINS4_7SwizzleILi3ELi4ELi3EEENS4_18smem_ptr_flag_bitsILi32EEENSS_INS5_IJNSA_ILi8EEENSA_ILi32EEEEEENS5_IJS17_SB_EEEEEEEvNS4_8identityENS4_13SM90_TMA_LOADES1B_vS1C_EENS_8epilogue10collective18CollectiveEpilogueINS1F_23Sm100TmaWarpSpecializedILi4ELi2ELi16ELb1ELb0EEEJSH_NS5_IJNSS_ISF_SB_EENSS_IS17_SB_EEEEEfSI_fSI_NS1F_6fusion15FusionCallbacksIS1J_NS1N_17LinearCombinationIffffLNS_15FloatRoundStyleE2EEESH_S1M_JEEENS4_5SM1004TMEM4LOAD26SM100_TMEM_LOAD_16dp128b8xES1D_S1B_NS4_17SM75_U32x4_LDSM_NENS4_14SM90_TMA_STOREES1B_NS4_17SM90_U32x4_STSM_NENS4_39AutoVectorizingCopyWithAssumedAlignmentILi128EEEEEEvvEEEEvNT_6ParamsE:
        .type           _ZN7cutlass13device_kernelINS_4gemm6kernel13GemmUniversalIN4cute5tupleIJiiiiEEENS1_10collective13CollectiveMmaINS1_35MainloopSm100TmaUmmaWarpSpecializedILi2ELi2ELi4ENS5_IJNS4_1CILi1EEENSA_ILi4EEESB_EEEEENS5_IJNSA_ILi64EEENSA_ILi256EEESF_EEEfNS5_IJlSB_lEEEfSI_NS4_8TiledMMAINS4_8MMA_AtomIJNS4_17SM100_MMA_TF32_SSINS_10tfloat32_tESM_fLi64ELi256ELNS4_4UMMA5MajorE0ELSO_0ELNSN_7ScaleInE0ELSP_0EEEEEENS4_6LayoutINS5_IJSB_SB_SB_EEENS5_IJNSA_ILi0EEESU_SU_EEEEENS5_IJNS4_10UnderscoreESX_SX_EEEEENS4_23SM90_TMA_LOAD_MULTICASTENS4_14ComposedLayoutINS4_7SwizzleILi3ELi4ELi3EEENS4_18smem_ptr_flag_bitsILi32EEENSS_INS5_IJNSA_ILi8EEENSA_ILi32EEEEEENS5_IJS17_SB_EEEEEEEvNS4_8identityENS4_13SM90_TMA_LOADES1B_vS1C_EENS_8epilogue10collective18CollectiveEpilogueINS1F_23Sm100TmaWarpSpecializedILi4ELi2ELi16ELb1ELb0EEEJSH_NS5_IJNSS_ISF_SB_EENSS_IS17_SB_EEEEEfSI_fSI_NS1F_6fusion15FusionCallbacksIS1J_NS1N_17LinearCombinationIffffLNS_15FloatRoundStyleE2EEESH_S1M_JEEENS4_5SM1004TMEM4LOAD26SM100_TMEM_LOAD_16dp128b8xES1D_S1B_NS4_17SM75_U32x4_LDSM_NENS4_14SM90_TMA_STOREES1B_NS4_17SM90_U32x4_STSM_NENS4_39AutoVectorizingCopyWithAssumedAlignmentILi128EEEEEEvvEEEEvNT_6ParamsE,@function
        .size           _ZN7cutlass13device_kernelINS_4gemm6kernel13GemmUniversalIN4cute5tupleIJiiiiEEENS1_10collective13CollectiveMmaINS1_35MainloopSm100TmaUmmaWarpSpecializedILi2ELi2ELi4ENS5_IJNS4_1CILi1EEENSA_ILi4EEESB_EEEEENS5_IJNSA_ILi64EEENSA_ILi256EEESF_EEEfNS5_IJlSB_lEEEfSI_NS4_8TiledMMAINS4_8MMA_AtomIJNS4_17SM100_MMA_TF32_SSINS_10tfloat32_tESM_fLi64ELi256ELNS4_4UMMA5MajorE0ELSO_0ELNSN_7ScaleInE0ELSP_0EEEEEENS4_6LayoutINS5_IJSB_SB_SB_EEENS5_IJNSA_ILi0EEESU_SU_EEEEENS5_IJNS4_10UnderscoreESX_SX_EEEEENS4_23SM90_TMA_LOAD_MULTICASTENS4_14ComposedLayoutINS4_7SwizzleILi3ELi4ELi3EEENS4_18smem_ptr_flag_bitsILi32EEENSS_INS5_IJNSA_ILi8EEENSA_ILi32EEEEEENS5_IJS17_SB_EEEEEEEvNS4_8identityENS4_13SM90_TMA_LOADES1B_vS1C_EENS_8epilogue10collective18CollectiveEpilogueINS1F_23Sm100TmaWarpSpecializedILi4ELi2ELi16ELb1ELb0EEEJSH_NS5_IJNSS_ISF_SB_EENSS_IS17_SB_EEEEEfSI_fSI_NS1F_6fusion15FusionCallbacksIS1J_NS1N_17LinearCombinationIffffLNS_15FloatRoundStyleE2EEESH_S1M_JEEENS4_5SM1004TMEM4LOAD26SM100_TMEM_LOAD_16dp128b8xES1D_S1B_NS4_17SM75_U32x4_LDSM_NENS4_14SM90_TMA_STOREES1B_NS4_17SM90_U32x4_STSM_NENS4_39AutoVectorizingCopyWithAssumedAlignmentILi128EEEEEEvvEEEEvNT_6ParamsE,(.L_x_221 - _ZN7cutlass13device_kernelINS_4gemm6kernel13GemmUniversalIN4cute5tupleIJiiiiEEENS1_10collective13CollectiveMmaINS1_35MainloopSm100TmaUmmaWarpSpecializedILi2ELi2ELi4ENS5_IJNS4_1CILi1EEENSA_ILi4EEESB_EEEEENS5_IJNSA_ILi64EEENSA_ILi256EEESF_EEEfNS5_IJlSB_lEEEfSI_NS4_8TiledMMAINS4_8MMA_AtomIJNS4_17SM100_MMA_TF32_SSINS_10tfloat32_tESM_fLi64ELi256ELNS4_4UMMA5MajorE0ELSO_0ELNSN_7ScaleInE0ELSP_0EEEEEENS4_6LayoutINS5_IJSB_SB_SB_EEENS5_IJNSA_ILi0EEESU_SU_EEEEENS5_IJNS4_10UnderscoreESX_SX_EEEEENS4_23SM90_TMA_LOAD_MULTICASTENS4_14ComposedLayoutINS4_7SwizzleILi3ELi4ELi3EEENS4_18smem_ptr_flag_bitsILi32EEENSS_INS5_IJNSA_ILi8EEENSA_ILi32EEEEEENS5_IJS17_SB_EEEEEEEvNS4_8identityENS4_13SM90_TMA_LOADES1B_vS1C_EENS_8epilogue10collective18CollectiveEpilogueINS1F_23Sm100TmaWarpSpecializedILi4ELi2ELi16ELb1ELb0EEEJSH_NS5_IJNSS_ISF_SB_EENSS_IS17_SB_EEEEEfSI_fSI_NS1F_6fusion15FusionCallbacksIS1J_NS1N_17LinearCombinationIffffLNS_15FloatRoundStyleE2EEESH_S1M_JEEENS4_5SM1004TMEM4LOAD26SM100_TMEM_LOAD_16dp128b8xES1D_S1B_NS4_17SM75_U32x4_LDSM_NENS4_14SM90_TMA_STOREES1B_NS4_17SM90_U32x4_STSM_NENS4_39AutoVectorizingCopyWithAssumedAlignmentILi128EEEEEEvvEEEEvNT_6ParamsE)
        .other          _ZN7cutlass13device_kernelINS_4gemm6kernel13GemmUniversalIN4cute5tupleIJiiiiEEENS1_10collective13CollectiveMmaINS1_35MainloopSm100TmaUmmaWarpSpecializedILi2ELi2ELi4ENS5_IJNS4_1CILi1EEENSA_ILi4EEESB_EEEEENS5_IJNSA_ILi64EEENSA_ILi256EEESF_EEEfNS5_IJlSB_lEEEfSI_NS4_8TiledMMAINS4_8MMA_AtomIJNS4_17SM100_MMA_TF32_SSINS_10tfloat32_tESM_fLi64ELi256ELNS4_4UMMA5MajorE0ELSO_0ELNSN_7ScaleInE0ELSP_0EEEEEENS4_6LayoutINS5_IJSB_SB_SB_EEENS5_IJNSA_ILi0EEESU_SU_EEEEENS5_IJNS4_10UnderscoreESX_SX_EEEEENS4_23SM90_TMA_LOAD_MULTICASTENS4_14ComposedLayoutINS4_7SwizzleILi3ELi4ELi3EEENS4_18smem_ptr_flag_bitsILi32EEENSS_INS5_IJNSA_ILi8EEENSA_ILi32EEEEEENS5_IJS17_SB_EEEEEEEvNS4_8identityENS4_13SM90_TMA_LOADES1B_vS1C_EENS_8epilogue10collective18CollectiveEpilogueINS1F_23Sm100TmaWarpSpecializedILi4ELi2ELi16ELb1ELb0EEEJSH_NS5_IJNSS_ISF_SB_EENSS_IS17_SB_EEEEEfSI_fSI_NS1F_6fusion15FusionCallbacksIS1J_NS1N_17LinearCombinationIffffLNS_15FloatRoundStyleE2EEESH_S1M_JEEENS4_5SM1004TMEM4LOAD26SM100_TMEM_LOAD_16dp128b8xES1D_S1B_NS4_17SM75_U32x4_LDSM_NENS4_14SM90_TMA_STOREES1B_NS4_17SM90_U32x4_STSM_NENS4_39AutoVectorizingCopyWithAssumedAlignmentILi128EEEEEEvvEEEEvNT_6ParamsE,@"STO_CUDA_ENTRY STV_DEFAULT"
_ZN7cutlass13device_kernelINS_4gemm6kernel13GemmUniversalIN4cute5tupleIJiiiiEEENS1_10collective13CollectiveMmaINS1_35MainloopSm100TmaUmmaWarpSpecializedILi2ELi2ELi4ENS5_IJNS4_1CILi1EEENSA_ILi4EEESB_EEEEENS5_IJNSA_ILi64EEENSA_ILi256EEESF_EEEfNS5_IJlSB_lEEEfSI_NS4_8TiledMMAINS4_8MMA_AtomIJNS4_17SM100_MMA_TF32_SSINS_10tfloat32_tESM_fLi64ELi256ELNS4_4UMMA5MajorE0ELSO_0ELNSN_7ScaleInE0ELSP_0EEEEEENS4_6LayoutINS5_IJSB_SB_SB_EEENS5_IJNSA_ILi0EEESU_SU_EEEEENS5_IJNS4_10UnderscoreESX_SX_EEEEENS4_23SM90_TMA_LOAD_MULTICASTENS4_14ComposedLayoutINS4_7SwizzleILi3ELi4ELi3EEENS4_18smem_ptr_flag_bitsILi32EEENSS_INS5_IJNSA_ILi8EEENSA_ILi32EEEEEENS5_IJS17_SB_EEEEEEEvNS4_8identityENS4_13SM90_TMA_LOADES1B_vS1C_EENS_8epilogue10collective18CollectiveEpilogueINS1F_23Sm100TmaWarpSpecializedILi4ELi2ELi16ELb1ELb0EEEJSH_NS5_IJNSS_ISF_SB_EENSS_IS17_SB_EEEEEfSI_fSI_NS1F_6fusion15FusionCallbacksIS1J_NS1N_17LinearCombinationIffffLNS_15FloatRoundStyleE2EEESH_S1M_JEEENS4_5SM1004TMEM4LOAD26SM100_TMEM_LOAD_16dp128b8xES1D_S1B_NS4_17SM75_U32x4_LDSM_NENS4_14SM90_TMA_STOREES1B_NS4_17SM90_U32x4_STSM_NENS4_39AutoVectorizingCopyWithAssumedAlignmentILi128EEEEEEvvEEEEvNT_6ParamsE:
[----:B------:R-:W1:Y:S01]  /*0000*/  LDC R1, c[0x0][0x37c] ;  /* 0x0000df00ff017b82 */ /* 0x000e620000000800 */
[----:B------:R-:W2:Y:S01]  /*0010*/  S2R R76, SR_TID.X ;  /* 0x00000000004c7919 */ /* 0x000ea20000002100 */
[----:B------:R-:W3:Y:S01]  /*0020*/  LDCU.64 UR8, c[0x0][0x890] ;  /* 0x00011200ff0877ac */ /* 0x000ee20008000a00 */
[----:B------:R-:W-:Y:S02]  /*0030*/  PRMT R64, RZ, 0x7610, R64 ;  /* 0x00007610ff407816 */ /* 0x000fe40000000040 */
[----:B------:R-:W-:Y:S01]  /*0040*/  ELECT P3, URZ, PT ;  /* 0x0000000000ff782f */ /* 0x000fe20003860000 */
[----:B---3--:R-:W-:-:S04]  /*0050*/  UISETP.NE.U32.AND UP0, UPT, UR8, URZ, UPT ;  /* 0x000000ff0800728c */ /* 0x008fc8000bf05070 */
[----:B------:R-:W-:Y:S01]  /*0060*/  UISETP.NE.AND.EX UP0, UPT, UR9, URZ, UPT, UP0 ;  /* 0x000000ff0900728c */ /* 0x000fe2000bf05300 */
[----:B--2---:R-:W-:-:S05]  /*0070*/  SHF.R.U32.HI R65, RZ, 0x5, R76 ;  /* 0x00000005ff417819 */ /* 0x004fca000001164c */
[----:B------:R-:W2:Y:S02]  /*0080*/  SHFL.IDX PT, R0, R65, RZ, 0x1f ;  /* 0x00001fff41007589 */ /* 0x000ea400000e0000 */
[----:B--2---:R-:W-:Y:S01]  /*0090*/  R2UR UR17, R0 ;  /* 0x00000000001172ca */ /* 0x004fe200000e0000 */
[----:B-1----:R-:W-:-:S14]  /*00a0*/  BRA.U UP0, `(.L_x_0) ;  /* 0x0000000100307547 */ /* 0x002fdc000b800000 */
[----:B------:R-:W1:Y:S02]  /*00b0*/  LDCU.64 UR4, c[0x0][0x888] ;  /* 0x00011100ff0477ac */ /* 0x000e640008000a00 */
[----:B-1----:R-:W-:-:S04]  /*00c0*/  UISETP.NE.U32.AND UP0, UPT, UR4, URZ, UPT ;  /* 0x000000ff0400728c */ /* 0x002fc8000bf05070 */
[----:B------:R-:W-:-:S09]  /*00d0*/  UISETP.NE.AND.EX UP0, UPT, UR5, URZ, UPT, UP0 ;  /* 0x000000ff0500728c */ /* 0x000fd2000bf05300 */
[----:B------:R-:W-:Y:S05]  /*00e0*/  BRA.U !UP0, `(.L_x_1) ;  /* 0x0000000108147547 */ /* 0x000fea000b800000 */
[----:B------:R-:W1:Y:S01]  /*00f0*/  LDC.64 R26, c[0x0][0x888] ;  /* 0x00022200ff1a7b82 */ /* 0x000e620000000a00 */
[----:B------:R-:W1:Y:S02]  /*0100*/  LDCU.64 UR4, c[0x0][0x358] ;  /* 0x00006b00ff0477ac */ /* 0x000e640008000a00 */
[----:B-1----:R1:W5:Y:S01]  /*0110*/  LDG.E R26, desc[UR4][R26.64] ;  /* 0x000000041a1a7981 */ /* 0x002362000c1e1900 */
[----:B------:R-:W-:Y:S01]  /*0120*/  HFMA2 R64, -RZ, RZ, 0, 5.9604644775390625e-08 ;  /* 0x00000001ff407431 */ /* 0x000fe200000001ff */
[----:B------:R-:W-:Y:S05]  /*0130*/  BRA `(.L_x_0) ;  /* 0x00000000000c7947 */ /* 0x000fea0003800000 */
.L_x_1:
[----:B------:R-:W1:Y:S01]  /*0140*/  LDCU UR4, c[0x0][0x880] ;  /* 0x00011000ff0477ac */ /* 0x000e620008000800 */
[----:B------:R-:W-:Y:S01]  /*0150*/  HFMA2 R64, -RZ, RZ, 0, 5.9604644775390625e-08 ;  /* 0x00000001ff407431 */ /* 0x000fe200000001ff */
[----:B-1----:R-:W-:-:S07]  /*0160*/  MOV R26, UR4 ;  /* 0x00000004001a7c02 */ /* 0x002fce0008000f00 */
.L_x_0:
[----:B------:R-:W2:Y:S02]  /*0170*/  LDCU.64 UR4, c[0x0][0x8b0] ;  /* 0x00011600ff0477ac */ /* 0x000ea40008000a00 */
[----:B--2---:R-:W-:-:S04]  /*0180*/  UISETP.NE.U32.AND UP0, UPT, UR4, URZ, UPT ;  /* 0x000000ff0400728c */ /* 0x004fc8000bf05070 */
[----:B------:R-:W-:-:S09]  /*0190*/  UISETP.NE.AND.EX UP0, UPT, UR5, URZ, UPT, UP0 ;  /* 0x000000ff0500728c */ /* 0x000fd2000bf05300 */
[----:B------:R-:W-:Y:S05]  /*01a0*/  BRA.U UP0, `(.L_x_2) ;  /* 0x0000000100287547 */ /* 0x000fea000b800000 */
[----:B------:R-:W2:Y:S02]  /*01b0*/  LDCU.64 UR4, c[0x0][0x8a8] ;  /* 0x00011500ff0477ac */ /* 0x000ea40008000a00 */
[----:B--2---:R-:W-:-:S04]  /*01c0*/  UISETP.NE.U32.AND UP0, UPT, UR4, URZ, UPT ;  /* 0x000000ff0400728c */ /* 0x004fc8000bf05070 */
[----:B------:R-:W-:-:S09]  /*01d0*/  UISETP.NE.AND.EX UP0, UPT, UR5, URZ, UPT, UP0 ;  /* 0x000000ff0500728c */ /* 0x000fd2000bf05300 */
[----:B------:R-:W-:Y:S05]  /*01e0*/  BRA.U !UP0, `(.L_x_3) ;  /* 0x0000000108107547 */ /* 0x000fea000b800000 */
[----:B------:R-:W2:Y:S01]  /*01f0*/  LDC.64 R24, c[0x0][0x8a8] ;  /* 0x00022a00ff187b82 */ /* 0x000ea20000000a00 */
[----:B------:R-:W2:Y:S02]  /*0200*/  LDCU.64 UR4, c[0x0][0x358] ;  /* 0x00006b00ff0477ac */ /* 0x000ea40008000a00 */
[----:B--2---:R2:W5:Y:S01]  /*0210*/  LDG.E R24, desc[UR4][R24.64] ;  /* 0x0000000418187981 */ /* 0x004562000c1e1900 */
[----:B------:R-:W-:Y:S05]  /*0220*/  BRA `(.L_x_2) ;  /* 0x0000000000087947 */ /* 0x000fea0003800000 */
.L_x_3:
[----:B------:R-:W2:Y:S02]  /*0230*/  LDCU UR4, c[0x0][0x8a0] ;  /* 0x00011400ff0477ac */ /* 0x000ea40008000800 */
[----:B--2---:R-:W-:Y:S02]  /*0240*/  MOV R24, UR4 ;  /* 0x0000000400187c02 */ /* 0x004fe40008000f00 */
.L_x_2:
[----:B------:R-:W-:Y:S01]  /*0250*/  IMAD.U32 R0, RZ, RZ, UR17 ;  /* 0x00000011ff007e24 */ /* 0x000fe2000f8e00ff */
[----:B------:R-:W-:Y:S04]  /*0260*/  BSSY.RECONVERGENT B0, `(.L_x_4) ;  /* 0x000000c000007945 */ /* 0x000fe80003800200 */
[C---:B------:R-:W-:Y:S02]  /*0270*/  ISETP.NE.OR P1, PT, R0.reuse, 0x1, !P3 ;  /* 0x000000010000780c */ /* 0x040fe40005f25670 */
[----:B------:R-:W-:-:S11]  /*0280*/  ISETP.NE.OR P0, PT, R0, 0x3, !P3 ;  /* 0x000000030000780c */ /* 0x000fd60005f05670 */
[----:B------:R-:W-:Y:S05]  /*0290*/  @P1 BRA `(.L_x_5) ;  /* 0x0000000000201947 */ /* 0x000fea0003800000 */
[----:B------:R-:W3:Y:S02]  /*02a0*/  LDCU.64 UR4, c[0x0][0x348] ;  /* 0x00006900ff0477ac */ /* 0x000ee40008000a00 */
[----:B---3--:R-:W-:Y:S02]  /*02b0*/  UIADD3 UR6, UP1, UPT, UR4, 0x80, URZ ;  /* 0x0000008004067890 */ /* 0x008fe4000ff3e0ff */
[----:B------:R-:W-:Y:S02]  /*02c0*/  UIADD3 UR4, UP0, UPT, UR4, 0x180, URZ ;  /* 0x0000018004047890 */ /* 0x000fe4000ff1e0ff */
[----:B------:R-:W-:Y:S02]  /*02d0*/  UIADD3.X UR7, UPT, UPT, URZ, UR5, URZ, UP1, !UPT ;  /* 0x00000005ff077290 */ /* 0x000fe40008ffe4ff */
[----:B------:R-:W-:-:S07]  /*02e0*/  UIADD3.X UR5, UPT, UPT, URZ, UR5, URZ, UP0, !UPT ;  /* 0x00000005ff057290 */ /* 0x000fce00087fe4ff */
[----:B------:R3:W-:Y:S02]  /*02f0*/  UTMACCTL.PF [UR6] ;  /* 0x00000000060079b9 */ /* 0x0007e40008040000 */
[----:B------:R3:W-:Y:S02]  /*0300*/  UTMACCTL.PF [UR4] ;  /* 0x00000000040079b9 */ /* 0x0007e40008040000 */
[----:B---3--:R-:W-:Y:S01]  /*0310*/  NOP ;  /* 0x0000000000007918 */ /* 0x008fe20000000000 */
.L_x_5:
[----:B------:R-:W-:Y:S05]  /*0320*/  BSYNC.RECONVERGENT B0 ;  /* 0x0000000000007941 */ /* 0x000fea0003800200 */
.L_x_4:
[----:B------:R-:W-:Y:S04]  /*0330*/  BSSY.RECONVERGENT B0, `(.L_x_6) ;  /* 0x000000a000007945 */ /* 0x000fe80003800200 */
        /* <DEDUP_REMOVED lines=9> */
.L_x_7:
[----:B------:R-:W-:Y:S05]  /*03d0*/  BSYNC.RECONVERGENT B0 ;  /* 0x0000000000007941 */ /* 0x000fea0003800200 */
.L_x_6:
[----:B------:R-:W3:Y:S01]  /*03e0*/  LDCU.64 UR4, c[0x0][0x888] ;  /* 0x00011100ff0477ac */ /* 0x000ee20008000a00 */
[----:B------:R-:W-:Y:S02]  /*03f0*/  UISETP.EQ.U32.AND UP1, UPT, UR8, URZ, UPT ;  /* 0x000000ff0800728c */ /* 0x000fe4000bf22070 */
[----:B------:R-:W-:Y:S02]  /*0400*/  UPLOP3.LUT UP3, UPT, UPT, UPT, UPT, 0x80, 0x8 ;  /* 0x000000000008789c */ /* 0x000fe40003f6f070 */
[----:B---3--:R-:W-:-:S04]  /*0410*/  UISETP.NE.U32.AND UP0, UPT, UR4, URZ, UPT ;  /* 0x000000ff0400728c */ /* 0x008fc8000bf05070 */
[----:B------:R-:W-:-:S04]  /*0420*/  UISETP.NE.AND.EX UP0, UPT, UR5, URZ, UPT, UP0 ;  /* 0x000000ff0500728c */ /* 0x000fc8000bf05300 */
[----:B------:R-:W-:-:S04]  /*0430*/  UISETP.EQ.OR.EX UP2, UPT, UR9, URZ, !UP0, UP1 ;  /* 0x000000ff0900728c */ /* 0x000fc8000c742710 */
[----:B------:R-:W-:-:S06]  /*0440*/  UP2UR UR4, UPR, URZ, 0x4 ;  /* 0x00000004ff047883 */ /* 0x000fcc0008000000 */
[----:B------:R-:W-:Y:S01]  /*0450*/  MOV R68, UR4 ;  /* 0x0000000400447c02 */ /* 0x000fe20008000f00 */
[----:B------:R-:W-:Y:S06]  /*0460*/  BRA.U !UP2, `(.L_x_8) ;  /* 0x000000010a207547 */ /* 0x000fec000b800000 */
[----:B------:R-:W-:Y:S01]  /*0470*/  UISETP.NE.U32.AND UP1, UPT, UR8, URZ, UPT ;  /* 0x000000ff0800728c */ /* 0x000fe2000bf25070 */
[----:B-----5:R-:W-:Y:S01]  /*0480*/  FSETP.NEU.AND P0, PT, R26, RZ, PT ;  /* 0x000000ff1a00720b */ /* 0x020fe20003f0d000 */
[----:B------:R-:W-:Y:S02]  /*0490*/  USEL UR4, URZ, 0xffffffff, UP0 ;  /* 0xffffffffff047887 */ /* 0x000fe40008000000 */
[----:B------:R-:W-:-:S10]  /*04a0*/  UISETP.NE.AND.EX UP1, UPT, UR9, URZ, UPT, UP1 ;  /* 0x000000ff0900728c */ /* 0x000fd4000bf25310 */
[----:B------:R-:W-:Y:S01]  /*04b0*/  VOTEU.ANY UP0, P0 ;  /* 0x0000000000ff7886 */ /* 0x000fe20000000100 */
[----:B------:R-:W-:-:S04]  /*04c0*/  @!UP1 USEL UR4, URZ, 0xffffffff, UP0 ;  /* 0xffffffffff049887 */ /* 0x000fc80008000000 */
[----:B------:R-:W-:-:S04]  /*04d0*/  ULOP3.LUT UR4, UR4, 0x1, URZ, 0xc0, !UPT ;  /* 0x0000000104047892 */ /* 0x000fc8000f8ec0ff */
[----:B------:R-:W-:-:S11]  /*04e0*/  UISETP.NE.U32.AND UP3, UPT, UR4, 0x1, UPT ;  /* 0x000000010400788c */ /* 0x000fd6000bf65070 */
.L_x_8:
[----:B------:R-:W3:Y:S01]  /*04f0*/  SHFL.IDX PT, R2, R65, RZ, 0x1f ;  /* 0x00001fff41027589 */ /* 0x000ee200000e0000 */
[----:B------:R-:W-:-:S04]  /*0500*/  UISETP.NE.AND UP0, UPT, UR17, 0x2, UPT ;  /* 0x000000021100788c */ /* 0x000fc8000bf05270 */
[----:B------:R-:W-:Y:S01]  /*0510*/  USEL UR46, URZ, 0x1, UP0 ;  /* 0x00000001ff2e7887 */ /* 0x000fe20008000000 */
[----:B---3--:R-:W-:-:S13]  /*0520*/  ISETP.NE.AND P0, PT, R2, RZ, PT ;  /* 0x000000ff0200720c */ /* 0x008fda0003f05270 */
[----:B------:R-:W-:Y:S05]  /*0530*/  @P0 BRA `(.L_x_9) ;  /* 0x0000000000480947 */ /* 0x000fea0003800000 */
[----:B------:R-:W3:Y:S01]  /*0540*/  S2UR UR4, SR_CgaCtaId ;  /* 0x00000000000479c3 */ /* 0x000ee20000008800 */
[----:B------:R-:W-:Y:S01]  /*0550*/  UMOV UR5, 0x400 ;  /* 0x0000040000057882 */ /* 0x000fe20000000000 */
[----:B------:R-:W-:Y:S01]  /*0560*/  UMOV UR8, 0x1 ;  /* 0x0000000100087882 */ /* 0x000fe20000000000 */
[----:B------:R-:W-:Y:S01]  /*0570*/  UMOV UR6, 0x4 ;  /* 0x0000000400067882 */ /* 0x000fe20000000000 */
[----:B------:R-:W-:-:S04]  /*0580*/  UIADD3 UR8, UPT, UPT, -UR8, 0x100000, URZ ;  /* 0x0010000008087890 */ /* 0x000fc8000fffe1ff */
[----:B------:R-:W-:Y:S02]  /*0590*/  USHF.L.U32 UR9, UR8, 0xb, URZ ;  /* 0x0000000b08097899 */ /* 0x000fe400080006ff */
[----:B------:R-:W-:Y:S02]  /*05a0*/  USHF.L.U32 UR8, UR8, 0x1, URZ ;  /* 0x0000000108087899 */ /* 0x000fe400080006ff */
[----:B------:R-:W-:-:S04]  /*05b0*/  UIADD3 UR6, UPT, UPT, -UR6, 0x100000, URZ ;  /* 0x0010000006067890 */ /* 0x000fc8000fffe1ff */
[----:B------:R-:W-:Y:S02]  /*05c0*/  USHF.L.U32 UR7, UR6, 0xb, URZ ;  /* 0x0000000b06077899 */ /* 0x000fe400080006ff */
[----:B------:R-:W-:Y:S01]  /*05d0*/  USHF.L.U32 UR6, UR6, 0x1, URZ ;  /* 0x0000000106067899 */ /* 0x000fe200080006ff */
[----:B------:R-:W-:Y:S01]  /*05e0*/  ELECT P0, URZ, PT ;  /* 0x0000000000ff782f */ /* 0x000fe20003800000 */
[----:B---3--:R-:W-:Y:S01]  /*05f0*/  ULEA UR4, UR4, UR5, 0x18 ;  /* 0x0000000504047291 */ /* 0x008fe2000f8ec0ff */
[----:B------:R-:W3:Y:S11]  /*0600*/  FENCE.VIEW.ASYNC.S ;  /* 0x00000000000073c6 */ /* 0x000ef60000000000 */
[----:B---3--:R3:W4:Y:S01]  /*0610*/  SYNCS.EXCH.64 URZ, [UR4], UR8 ;  /* 0x0000000804ff75b2 */ /* 0x0087220008000100 */
[----:B------:R3:W1:Y:S01]  /*0620*/  SYNCS.EXCH.64 URZ, [UR4+0x10], UR6 ;  /* 0x0000100604ff75b2 */ /* 0x0006620008000100 */
[----:B------:R3:W1:Y:S01]  /*0630*/  SYNCS.EXCH.64 URZ, [UR4+0x8], UR8 ;  /* 0x0000080804ff75b2 */ /* 0x0006620008000100 */
[----:B------:R3:W1:Y:S01]  /*0640*/  SYNCS.EXCH.64 URZ, [UR4+0x18], UR6 ;  /* 0x0000180604ff75b2 */ /* 0x0006620008000100 */
[----:B------:R-:W-:Y:S01]  /*0650*/  NOP ;  /* 0x0000000000007918 */ /* 0x000fe20000000000 */
.L_x_9:
[----:B------:R-:W2:Y:S01]  /*0660*/  SHFL.IDX PT, R2, R65, RZ, 0x1f ;  /* 0x00001fff41027589 */ /* 0x000ea200000e0000 */
[----:B------:R-:W-:Y:S01]  /*0670*/  NOP ;  /* 0x0000000000007918 */ /* 0x000fe20000000000 */
[----:B--2---:R-:W-:-:S13]  /*0680*/  ISETP.NE.AND P0, PT, R2, 0x1, PT ;  /* 0x000000010200780c */ /* 0x004fda0003f05270 */
[----:B------:R-:W-:Y:S05]  /*0690*/  @P0 BRA `(.L_x_10) ;  /* 0x0000000000580947 */ /* 0x000fea0003800000 */
[----:B---3--:R-:W2:Y:S01]  /*06a0*/  S2UR UR4, SR_CgaCtaId ;  /* 0x00000000000479c3 */ /* 0x008ea20000008800 */
        /* <DEDUP_REMOVED lines=10> */
[----:B--2---:R-:W-:Y:S01]  /*0750*/  ULEA UR4, UR4, UR5, 0x18 ;  /* 0x0000000504047291 */ /* 0x004fe2000f8ec0ff */
[----:B------:R-:W2:Y:S11]  /*0760*/  FENCE.VIEW.ASYNC.S ;  /* 0x00000000000073c6 */ /* 0x000eb60000000000 */
[----:B--2---:R2:W3:Y:S01]  /*0770*/  SYNCS.EXCH.64 URZ, [UR4+0x20], UR8 ;  /* 0x0000200804ff75b2 */ /* 0x0044e20008000100 */
[----:B------:R2:W1:Y:S01]  /*0780*/  SYNCS.EXCH.64 URZ, [UR4+0x40], UR6 ;  /* 0x0000400604ff75b2 */ /* 0x0004620008000100 */
[----:B------:R2:W1:Y:S01]  /*0790*/  SYNCS.EXCH.64 URZ, [UR4+0x28], UR8 ;  /* 0x0000280804ff75b2 */ /* 0x0004620008000100 */
[----:B------:R2:W1:Y:S01]  /*07a0*/  SYNCS.EXCH.64 URZ, [UR4+0x48], UR6 ;  /* 0x0000480604ff75b2 */ /* 0x0004620008000100 */
[----:B------:R2:W1:Y:S01]  /*07b0*/  SYNCS.EXCH.64 URZ, [UR4+0x30], UR8 ;  /* 0x0000300804ff75b2 */ /* 0x0004620008000100 */
[----:B------:R2:W1:Y:S01]  /*07c0*/  SYNCS.EXCH.64 URZ, [UR4+0x50], UR6 ;  /* 0x0000500604ff75b2 */ /* 0x0004620008000100 */
[----:B------:R2:W1:Y:S01]  /*07d0*/  SYNCS.EXCH.64 URZ, [UR4+0x38], UR8 ;  /* 0x0000380804ff75b2 */ /* 0x0004620008000100 */
[----:B------:R2:W1:Y:S01]  /*07e0*/  SYNCS.EXCH.64 URZ, [UR4+0x58], UR6 ;  /* 0x0000580604ff75b2 */ /* 0x0004620008000100 */
[----:B------:R-:W-:Y:S01]  /*07f0*/  NOP ;  /* 0x0000000000007918 */ /* 0x000fe20000000000 */
.L_x_10:
[----:B------:R-:W4:Y:S01]  /*0800*/  SHFL.IDX PT, R2, R65, RZ, 0x1f ;  /* 0x00001fff41027589 */ /* 0x000f2200000e0000 */
[----:B------:R-:W-:Y:S01]  /*0810*/  NOP ;  /* 0x0000000000007918 */ /* 0x000fe20000000000 */
[----:B----4-:R-:W-:-:S13]  /*0820*/  ISETP.NE.AND P0, PT, R2, 0x3, PT ;  /* 0x000000030200780c */ /* 0x010fda0003f05270 */
[----:B------:R-:W-:Y:S05]  /*0830*/  @P0 BRA `(.L_x_11) ;  /* 0x0000000000300947 */ /* 0x000fea0003800000 */
[----:B--23--:R-:W2:Y:S01]  /*0840*/  S2UR UR4, SR_CgaCtaId ;  /* 0x00000000000479c3 */ /* 0x00cea20000008800 */
[----:B------:R-:W-:Y:S01]  /*0850*/  UMOV UR6, 0x400 ;  /* 0x0000040000067882 */ /* 0x000fe20000000000 */
[----:B------:R-:W-:Y:S01]  /*0860*/  UMOV UR5, 0x20 ;  /* 0x0000002000057882 */ /* 0x000fe20000000000 */
[----:B------:R-:W-:Y:S01]  /*0870*/  ELECT P0, URZ, PT ;  /* 0x0000000000ff782f */ /* 0x000fe20003800000 */
[----:B--2---:R-:W-:Y:S02]  /*0880*/  ULEA UR6, UR4, UR6, 0x18 ;  /* 0x0000000604067291 */ /* 0x004fe4000f8ec0ff */
[----:B------:R-:W-:-:S04]  /*0890*/  UIADD3 UR4, UPT, UPT, -UR5, 0x100000, URZ ;  /* 0x0010000005047890 */ /* 0x000fc8000fffe1ff */
[----:B------:R-:W-:Y:S02]  /*08a0*/  USHF.L.U32 UR5, UR4, 0xb, URZ ;  /* 0x0000000b04057899 */ /* 0x000fe400080006ff */
[----:B------:R-:W-:Y:S01]  /*08b0*/  USHF.L.U32 UR4, UR4, 0x1, URZ ;  /* 0x0000000104047899 */ /* 0x000fe200080006ff */
[----:B------:R-:W2:Y:S11]  /*08c0*/  FENCE.VIEW.ASYNC.S ;  /* 0x00000000000073c6 */ /* 0x000eb60000000000 */
[----:B--2---:R4:W2:Y:S01]  /*08d0*/  SYNCS.EXCH.64 URZ, [UR6+0x60], UR4 ;  /* 0x0000600406ff75b2 */ /* 0x0048a20008000100 */
[----:B------:R4:W3:Y:S02]  /*08e0*/  SYNCS.EXCH.64 URZ, [UR6+0x68], UR4 ;  /* 0x0000680406ff75b2 */ /* 0x0008e40008000100 */
[----:B----4-:R-:W-:Y:S01]  /*08f0*/  NOP ;  /* 0x0000000000007918 */ /* 0x010fe20000000000 */
.L_x_11:
[----:B------:R-:W4:Y:S01]  /*0900*/  SHFL.IDX PT, R2, R65, RZ, 0x1f ;  /* 0x00001fff41027589 */ /* 0x000f2200000e0000 */
[----:B------:R-:W-:Y:S01]  /*0910*/  NOP ;  /* 0x0000000000007918 */ /* 0x000fe20000000000 */
[----:B----4-:R-:W-:-:S13]  /*0920*/  ISETP.NE.AND P0, PT, R2, 0x4, PT ;  /* 0x000000040200780c */ /* 0x010fda0003f05270 */
[----:B------:R-:W-:Y:S05]  /*0930*/  @P0 BRA `(.L_x_12) ;  /* 0x00000000004c0947 */ /* 0x000fea0003800000 */
[----:B--23--:R-:W2:Y:S01]  /*0940*/  S2UR UR6, SR_CgaCtaId ;  /* 0x00000000000679c3 */ /* 0x00cea20000008800 */
[----:B------:R-:W-:Y:S01]  /*0950*/  UMOV UR4, 0x3a0 ;  /* 0x000003a000047882 */ /* 0x000fe20000000000 */
[----:B------:R-:W-:Y:S01]  /*0960*/  UMOV UR5, 0x400 ;  /* 0x0000040000057882 */ /* 0x000fe20000000000 */
[----:B------:R-:W-:Y:S01]  /*0970*/  USEL UR4, UR4, 0x320, UP3 ;  /* 0x0000032004047887 */ /* 0x000fe20009800000 */
[----:B------:R-:W-:Y:S01]  /*0980*/  UMOV UR8, 0x1 ;  /* 0x0000000100087882 */ /* 0x000fe20000000000 */
[----:B------:R-:W-:Y:S01]  /*0990*/  ELECT P0, URZ, PT ;  /* 0x0000000000ff782f */ /* 0x000fe20003800000 */
[----:B------:R-:W-:-:S04]  /*09a0*/  UIADD3 UR8, UPT, UPT, -UR8, 0x100000, URZ ;  /* 0x0010000008087890 */ /* 0x000fc8000fffe1ff */
[----:B------:R-:W-:Y:S02]  /*09b0*/  USHF.L.U32 UR9, UR8, 0xb, URZ ;  /* 0x0000000b08097899 */ /* 0x000fe400080006ff */
[----:B------:R-:W-:Y:S02]  /*09c0*/  USHF.L.U32 UR8, UR8, 0x1, URZ ;  /* 0x0000000108087899 */ /* 0x000fe400080006ff */
[----:B--2---:R-:W-:Y:S02]  /*09d0*/  ULEA UR6, UR6, UR5, 0x18 ;  /* 0x0000000506067291 */ /* 0x004fe4000f8ec0ff */
[----:B------:R-:W-:-:S04]  /*09e0*/  UIADD3 UR4, UPT, UPT, -UR4, 0x100000, URZ ;  /* 0x0010000004047890 */ /* 0x000fc8000fffe1ff */
[----:B------:R-:W-:Y:S02]  /*09f0*/  USHF.L.U32 UR5, UR4, 0xb, URZ ;  /* 0x0000000b04057899 */ /* 0x000fe400080006ff */
[----:B------:R-:W-:Y:S01]  /*0a00*/  USHF.L.U32 UR4, UR4, 0x1, URZ ;  /* 0x0000000104047899 */ /* 0x000fe200080006ff */
[----:B------:R-:W2:Y:S03]  /*0a10*/  FENCE.VIEW.ASYNC.S ;  /* 0x00000000000073c6 */ /* 0x000ea60000000000 */
[----:B--2---:R4:W2:Y:S08]  /*0a20*/  SYNCS.EXCH.64 URZ, [UR6+0x70], UR8 ;  /* 0x0000700806ff75b2 */ /* 0x0048b00008000100 */
[----:B------:R4:W3:Y:S01]  /*0a30*/  SYNCS.EXCH.64 URZ, [UR6+0x80], UR4 ;  /* 0x0000800406ff75b2 */ /* 0x0008e20008000100 */
[----:B------:R4:W1:Y:S01]  /*0a40*/  SYNCS.EXCH.64 URZ, [UR6+0x78], UR8 ;  /* 0x0000780806ff75b2 */ /* 0x0008620008000100 */
[----:B------:R4:W1:Y:S02]  /*0a50*/  SYNCS.EXCH.64 URZ, [UR6+0x88], UR4 ;  /* 0x0000880406ff75b2 */ /* 0x0008640008000100 */
[----:B----4-:R-:W-:Y:S01]  /*0a60*/  NOP ;  /* 0x0000000000007918 */ /* 0x010fe20000000000 */
.L_x_12:
[----:B------:R-:W4:Y:S01]  /*0a70*/  SHFL.IDX PT, R2, R65, RZ, 0x1f ;  /* 0x00001fff41027589 */ /* 0x000f2200000e0000 */
[----:B------:R-:W-:Y:S01]  /*0a80*/  NOP ;  /* 0x0000000000007918 */ /* 0x000fe20000000000 */
[----:B----4-:R-:W-:-:S13]  /*0a90*/  ISETP.NE.AND P0, PT, R2, 0x5, PT ;  /* 0x000000050200780c */ /* 0x010fda0003f05270 */
[----:B------:R-:W-:Y:S05]  /*0aa0*/  @P0 BRA `(.L_x_13) ;  /* 0x0000000000580947 */ /* 0x000fea0003800000 */
[----:B--23--:R-:W2:Y:S01]  /*0ab0*/  S2UR UR4, SR_CgaCtaId ;  /* 0x00000000000479c3 */ /* 0x00cea20000008800 */
        /* <DEDUP_REMOVED lines=12> */
[----:B--2---:R4:W2:Y:S01]  /*0b80*/  SYNCS.EXCH.64 URZ, [UR4+0x90], UR8 ;  /* 0x0000900804ff75b2 */ /* 0x0048a20008000100 */
[----:B------:R4:W3:Y:S01]  /*0b90*/  SYNCS.EXCH.64 URZ, [UR4+0xb0], UR6 ;  /* 0x0000b00604ff75b2 */ /* 0x0008e20008000100 */
[----:B------:R4:W1:Y:S01]  /*0ba0*/  SYNCS.EXCH.64 URZ, [UR4+0x98], UR8 ;  /* 0x0000980804ff75b2 */ /* 0x0008620008000100 */
[----:B------:R4:W1:Y:S01]  /*0bb0*/  SYNCS.EXCH.64 URZ, [UR4+0xb8], UR6 ;  /* 0x0000b80604ff75b2 */ /* 0x0008620008000100 */
[----:B------:R4:W1:Y:S01]  /*0bc0*/  SYNCS.EXCH.64 URZ, [UR4+0xa0], UR8 ;  /* 0x0000a00804ff75b2 */ /* 0x0008620008000100 */
[----:B------:R4:W1:Y:S01]  /*0bd0*/  SYNCS.EXCH.64 URZ, [UR4+0xc0], UR6 ;  /* 0x0000c00604ff75b2 */ /* 0x0008620008000100 */
[----:B------:R4:W1:Y:S01]  /*0be0*/  SYNCS.EXCH.64 URZ, [UR4+0xa8], UR8 ;  /* 0x0000a80804ff75b2 */ /* 0x0008620008000100 */
[----:B------:R4:W1:Y:S02]  /*0bf0*/  SYNCS.EXCH.64 URZ, [UR4+0xc8], UR6 ;  /* 0x0000c80604ff75b2 */ /* 0x0008640008000100 */
[----:B----4-:R-:W-:Y:S01]  /*0c00*/  NOP ;  /* 0x0000000000007918 */ /* 0x010fe20000000000 */
.L_x_13:
[----:B------:R-:W4:Y:S01]  /*0c10*/  SHFL.IDX PT, R2, R65, RZ, 0x1f ;  /* 0x00001fff41027589 */ /* 0x000f2200000e0000 */
[----:B------:R-:W1:Y:S01]  /*0c20*/  S2UR UR52, SR_CgaCtaId ;  /* 0x00000000003479c3 */ /* 0x000e620000008800 */
[----:B------:R-:W-:Y:S01]  /*0c30*/  NOP ;  /* 0x0000000000007918 */ /* 0x000fe20000000000 */
[----:B----4-:R-:W-:-:S13]  /*0c40*/  ISETP.NE.AND P0, PT, R2, 0x3, PT ;  /* 0x000000030200780c */ /* 0x010fda0003f05270 */
[----:B-1----:R-:W-:Y:S05]  /*0c50*/  @P0 BRA `(.L_x_14) ;  /* 0x0000000000340947 */ /* 0x002fea0003800000 */
[----:B--23--:R-:W-:Y:S01]  /*0c60*/  UMOV UR4, 0x400 ;  /* 0x0000040000047882 */ /* 0x00cfe20000000000 */
[----:B------:R-:W-:Y:S01]  /*0c70*/  UMOV UR6, 0x20 ;  /* 0x0000002000067882 */ /* 0x000fe20000000000 */
[----:B------:R-:W-:Y:S02]  /*0c80*/  ULEA UR4, UR52, UR4, 0x18 ;  /* 0x0000000434047291 */ /* 0x000fe4000f8ec0ff */
[----:B------:R-:W-:-:S04]  /*0c90*/  UIADD3 UR6, UPT, UPT, -UR6, 0x100000, URZ ;  /* 0x0010000006067890 */ /* 0x000fc8000fffe1ff */
[----:B------:R-:W-:Y:S02]  /*0ca0*/  USHF.L.U32 UR7, UR6, 0xb, URZ ;  /* 0x0000000b06077899 */ /* 0x000fe400080006ff */
[----:B------:R-:W-:Y:S01]  /*0cb0*/  USHF.L.U32 UR6, UR6, 0x1, URZ ;  /* 0x0000000106067899 */ /* 0x000fe200080006ff */
[----:B------:R-:W-:Y:S01]  /*0cc0*/  ELECT P0, URZ, PT ;  /* 0x0000000000ff782f */ /* 0x000fe20003800000 */
[----:B------:R-:W1:Y:S10]  /*0cd0*/  FENCE.VIEW.ASYNC.S ;  /* 0x00000000000073c6 */ /* 0x000e740000000000 */
[----:B-1----:R1:W4:Y:S01]  /*0ce0*/  SYNCS.EXCH.64 URZ, [UR4+0xd0], UR6 ;  /* 0x0000d00604ff75b2 */ /* 0x0023220008000100 */
[----:B------:R1:W2:Y:S01]  /*0cf0*/  SYNCS.EXCH.64 URZ, [UR4+0xe0], UR6 ;  /* 0x0000e00604ff75b2 */ /* 0x0002a20008000100 */
[----:B------:R1:W3:Y:S01]  /*0d00*/  SYNCS.EXCH.64 URZ, [UR4+0xd8], UR6 ;  /* 0x0000d80604ff75b2 */ /* 0x0002e20008000100 */
[----:B------:R1:W1:Y:S01]  /*0d10*/  SYNCS.EXCH.64 URZ, [UR4+0xe8], UR6 ;  /* 0x0000e80604ff75b2 */ /* 0x0002620008000100 */
[----:B------:R-:W-:Y:S01]  /*0d20*/  NOP ;  /* 0x0000000000007918 */ /* 0x000fe20000000000 */
.L_x_14:
[----:B-123--:R-:W1:Y:S01]  /*0d30*/  LDCU UR4, c[0x0][0x36c] ;  /* 0x00006d80ff0477ac */ /* 0x00ee620008000800 */
[----:B------:R-:W-:Y:S01]  /*0d40*/  ISETP.NE.OR P3, PT, R0, 0x2, !P3 ;  /* 0x000000020000780c */ /* 0x000fe20005f65670 */
[----:B------:R-:W-:Y:S01]  /*0d50*/  NOP ;  /* 0x0000000000007918 */ /* 0x000fe20000000000 */
[----:B------:R-:W-:Y:S01]  /*0d60*/  LOP3.LUT R0, R76, 0x1f, RZ, 0xc0, !PT ;  /* 0x0000001f4c007812 */ /* 0x000fe200078ec0ff */
[----:B------:R-:W-:Y:S02]  /*0d70*/  UISETP.NE.AND UP4, UPT, UR17, URZ, UPT ;  /* 0x000000ff1100728c */ /* 0x000fe4000bf85270 */
[----:B-1----:R-:W-:-:S09]  /*0d80*/  UISETP.EQ.U32.AND UP5, UPT, UR4, 0x1, UPT ;  /* 0x000000010400788c */ /* 0x002fd2000bfa2070 */
[----:B------:R-:W-:Y:S05]  /*0d90*/  BRA.U !UP5, `(.L_x_15) ;  /* 0x000000010d087547 */ /* 0x000fea000b800000 */
[----:B----4-:R-:W-:Y:S01]  /*0da0*/  UCGABAR_ARV ;  /* 0x00000000000079c7 */ /* 0x010fe20008000000 */
[----:B------:R-:W-:Y:S05]  /*0db0*/  BRA `(.L_x_16) ;  /* 0x0000000000047947 */ /* 0x000fea0003800000 */
.L_x_15:
[----:B----4-:R-:W-:Y:S01]  /*0dc0*/  NOP ;  /* 0x0000000000007918 */ /* 0x010fe20000000000 */
.L_x_16:
[----:B------:R-:W1:Y:S01]  /*0dd0*/  S2UR UR8, SR_CTAID.X ;  /* 0x00000000000879c3 */ /* 0x000e620000002500 */
[----:B------:R-:W-:-:S05]  /*0de0*/  CS2R.32 R67, SR_CgaSize ;  /* 0x0000000000437805 */ /* 0x000fca0000008a00 */
[----:B------:R-:W-:-:S05]  /*0df0*/  IMAD R67, R67, -0xa0, RZ ;  /* 0xffffff6043437824 */ /* 0x000fca00078e02ff */
[----:B------:R-:W-:-:S14]  /*0e00*/  R2UR UR5, R67 ;  /* 0x00000000430572ca */ /* 0x000fdc00000e0000 */
[----:B------:R-:W2:Y:S01]  /*0e10*/  LDCU UR5, c[0x0][UR5+0x2b0] ;  /* 0x00005600050577ac */ /* 0x000ea20008000800 */
[----:B------:R-:W-:-:S05]  /*0e20*/  CS2R.32 R67, SR_CgaSize ;  /* 0x0000000000437805 */ /* 0x000fca0000008a00 */
[----:B------:R-:W-:-:S05]  /*0e30*/  IMAD R67, R67, -0xa0, RZ ;  /* 0xffffff6043437824 */ /* 0x000fca00078e02ff */
[----:B------:R-:W-:-:S14]  /*0e40*/  R2UR UR4, R67 ;  /* 0x00000000430472ca */ /* 0x000fdc00000e0000 */
[----:B------:R-:W3:Y:S01]  /*0e50*/  LDCU UR4, c[0x0][UR4+0x2b4] ;  /* 0x00005680040477ac */ /* 0x000ee20008000800 */
[----:B------:R-:W4:Y:S01]  /*0e60*/  S2UR UR7, SR_CTAID.Y ;  /* 0x00000000000779c3 */ /* 0x000f220000002600 */
[----:B------:R-:W-:-:S05]  /*0e70*/  CS2R.32 R67, SR_CgaSize ;  /* 0x0000000000437805 */ /* 0x000fca0000008a00 */
[----:B------:R-:W-:-:S05]  /*0e80*/  IMAD R67, R67, -0xa0, RZ ;  /* 0xffffff6043437824 */ /* 0x000fca00078e02ff */
[----:B------:R-:W-:-:S14]  /*0e90*/  R2UR UR9, R67 ;  /* 0x00000000430972ca */ /* 0x000fdc00000e0000 */
[----:B------:R-:W3:Y:S01]  /*0ea0*/  LDCU UR9, c[0x0][UR9+0x2a0] ;  /* 0x00005400090977ac */ /* 0x000ee20008000800 */
[----:B------:R-:W-:-:S05]  /*0eb0*/  CS2R.32 R67, SR_CgaSize ;  /* 0x0000000000437805 */ /* 0x000fca0000008a00 */
[----:B------:R-:W-:-:S05]  /*0ec0*/  IMAD R67, R67, -0xa0, RZ ;  /* 0xffffff6043437824 */ /* 0x000fca00078e02ff */
[----:B------:R-:W-:-:S14]  /*0ed0*/  R2UR UR10, R67 ;  /* 0x00000000430a72ca */ /* 0x000fdc00000e0000 */
[----:B------:R-:W3:Y:S01]  /*0ee0*/  LDCU UR10, c[0x0][UR10+0x2a4] ;  /* 0x000054800a0a77ac */ /* 0x000ee20008000800 */
[----:B------:R-:W3:Y:S01]  /*0ef0*/  S2UR UR36, SR_CTAID.Z ;  /* 0x00000000002479c3 */ /* 0x000ee20000002700 */
[----:B------:R-:W3:Y:S01]  /*0f00*/  LDCU UR21, c[0x0][0xb24] ;  /* 0x00016480ff1577ac */ /* 0x000ee20008000800 */
[----:B------:R-:W3:Y:S01]  /*0f10*/  LDCU UR45, c[0x0][0xb24] ;  /* 0x00016480ff2d77ac */ /* 0x000ee20008000800 */
[----:B-1----:R-:W-:Y:S01]  /*0f20*/  I2FP.F32.U32 R3, UR8 ;  /* 0x0000000800037c45 */ /* 0x002fe20008201000 */
[----:B------:R-:W1:Y:S04]  /*0f30*/  LDCU UR28, c[0x0][0xb30] ;  /* 0x00016600ff1c77ac */ /* 0x000e680008000800 */
[----:B--2---:R-:W-:Y:S01]  /*0f40*/  FMUL R3, R3, UR5 ;  /* 0x0000000503037c20 */ /* 0x004fe20008400000 */
[----:B------:R-:W-:Y:S01]  /*0f50*/  USHF.L.U32 UR26, UR52, 0x9, URZ ;  /* 0x00000009341a7899 */ /* 0x000fe200080006ff */
[----:B----4-:R-:W-:Y:S01]  /*0f60*/  I2FP.F32.U32 R2, UR7 ;  /* 0x0000000700027c45 */ /* 0x010fe20008201000 */
[----:B------:R-:W-:Y:S01]  /*0f70*/  UMOV UR16, UR8 ;  /* 0x0000000800107c82 */ /* 0x000fe20008000000 */
[----:B------:R-:W-:-:S02]  /*0f80*/  UMOV UR20, UR7 ;  /* 0x0000000700147c82 */ /* 0x000fc40008000000 */
[----:B------:R-:W2:Y:S01]  /*0f90*/  F2I.U32.TRUNC.NTZ R3, R3 ;  /* 0x0000000300037305 */ /* 0x000ea2000020f000 */
[----:B---3--:R-:W-:Y:S01]  /*0fa0*/  UISETP.GE.AND UP2, UPT, UR21, 0x1, UPT ;  /* 0x000000011500788c */ /* 0x008fe2000bf46270 */
[----:B------:R-:W-:-:S06]  /*0fb0*/  FMUL R2, R2, UR4 ;  /* 0x0000000402027c20 */ /* 0x000fcc0008400000 */
[----:B------:R-:W3:Y:S01]  /*0fc0*/  F2I.U32.TRUNC.NTZ R2, R2 ;  /* 0x0000000200027305 */ /* 0x000ee2000020f000 */
[----:B--2---:R-:W-:Y:S02]  /*0fd0*/  R2UR UR4, R3 ;  /* 0x00000000030472ca */ /* 0x004fe400000e0000 */
[----:B---3--:R-:W-:Y:S02]  /*0fe0*/  R2UR UR6, R2 ;  /* 0x00000000020672ca */ /* 0x008fe400000e0000 */
[----:B------:R-:W-:-:S09]  /*0ff0*/  PRMT R2, RZ, 0x7610, R2 ;  /* 0x00007610ff027816 */ /* 0x000fd20000000002 */
[----:B------:R-:W-:-:S04]  /*1000*/  UIADD3 UR5, UPT, UPT, -UR4, URZ, URZ ;  /* 0x000000ff04057290 */ /* 0x000fc8000fffe1ff */
[----:B------:R-:W-:Y:S02]  /*1010*/  UIMAD UR5, UR9, UR5, UR8 ;  /* 0x00000005090572a4 */ /* 0x000fe4000f8e0208 */
[----:B------:R-:W-:-:S04]  /*1020*/  UIADD3 UR4, UPT, UPT, -UR6, URZ, URZ ;  /* 0x000000ff06047290 */ /* 0x000fc8000fffe1ff */
[----:B------:R-:W-:Y:S01]  /*1030*/  IMAD.U32 R67, RZ, RZ, UR5 ;  /* 0x00000005ff437e24 */ /* 0x000fe2000f8e00ff */
[----:B------:R-:W-:-:S06]  /*1040*/  UIMAD UR4, UR10, UR4, UR7 ;  /* 0x000000040a0472a4 */ /* 0x000fcc000f8e0207 */
[----:B------:R-:W-:Y:S01]  /*1050*/  IMAD.U32 R66, RZ, RZ, UR4 ;  /* 0x00000004ff427e24 */ /* 0x000fe2000f8e00ff */
[----:B-1----:R-:W-:Y:S06]  /*1060*/  BRA.U UP4, `(.L_x_17) ;  /* 0x0000000104487547 */ /* 0x002fec000b800000 */
[----:B------:R-:W-:Y:S02]  /*1070*/  R2UR UR4, R66 ;  /* 0x00000000420472ca */ /* 0x000fe400000e0000 */
[----:B------:R-:W-:-:S11]  /*1080*/  R2UR UR6, R67 ;  /* 0x00000000430672ca */ /* 0x000fd600000e0000 */
[----:B------:R-:W-:Y:S02]  /*1090*/  UISETP.NE.AND UP0, UPT, UR4, URZ, UPT ;  /* 0x000000ff0400728c */ /* 0x000fe4000bf05270 */
[----:B------:R-:W-:Y:S02]  /*10a0*/  UISETP.NE.AND UP1, UPT, UR4, 0x1, UPT ;  /* 0x000000010400788c */ /* 0x000fe4000bf25270 */
[----:B------:R-:W-:Y:S02]  /*10b0*/  UISETP.EQ.OR UP0, UPT, UR6, URZ, !UP0 ;  /* 0x000000ff0600728c */ /* 0x000fe4000c702670 */
[----:B------:R-:W-:Y:S02]  /*10c0*/  USEL UR5, URZ, 0x2, UP1 ;  /* 0x00000002ff057887 */ /* 0x000fe40008800000 */
[----:B------:R-:W-:Y:S02]  /*10d0*/  USEL UR8, URZ, 0x1, !UP0 ;  /* 0x00000001ff087887 */ /* 0x000fe4000c000000 */
[----:B------:R-:W-:-:S02]  /*10e0*/  UISETP.NE.AND UP0, UPT, UR4, 0x2, UPT ;  /* 0x000000020400788c */ /* 0x000fc4000bf05270 */
[----:B------:R-:W-:Y:S02]  /*10f0*/  UISETP.NE.AND UP1, UPT, UR4, 0x3, UPT ;  /* 0x000000030400788c */ /* 0x000fe4000bf25270 */
[----:B------:R-:W-:Y:S02]  /*1100*/  USEL UR4, URZ, 0x4, UP0 ;  /* 0x00000004ff047887 */ /* 0x000fe40008000000 */
[----:B------:R-:W-:Y:S02]  /*1110*/  UISETP.NE.AND UP0, UPT, UR6, URZ, UPT ;  /* 0x000000ff0600728c */ /* 0x000fe4000bf05270 */
[----:B------:R-:W-:Y:S02]  /*1120*/  USEL UR6, URZ, 0x8, UP1 ;  /* 0x00000008ff067887 */ /* 0x000fe40008800000 */
[----:B------:R-:W-:Y:S02]  /*1130*/  USEL UR7, UR5, 0x2, UP0 ;  /* 0x0000000205077887 */ /* 0x000fe40008000000 */
[----:B------:R-:W-:-:S02]  /*1140*/  USEL UR4, UR4, 0x4, UP0 ;  /* 0x0000000404047887 */ /* 0x000fc40008000000 */
[----:B------:R-:W-:Y:S02]  /*1150*/  USEL UR5, UR6, 0x8, UP0 ;  /* 0x0000000806057887 */ /* 0x000fe40008000000 */
[----:B------:R-:W-:-:S04]  /*1160*/  UIADD3 UR4, UPT, UPT, UR4, UR7, UR8 ;  /* 0x0000000704047290 */ /* 0x000fc8000fffe008 */
[----:B------:R-:W-:-:S06]  /*1170*/  UIADD3 UR4, UPT, UPT, UR4, UR5, URZ ;  /* 0x0000000504047290 */ /* 0x000fcc000fffe0ff */
[----:B------:R-:W-:Y:S02]  /*1180*/  IMAD.U32 R2, RZ, RZ, UR4 ;  /* 0x00000004ff027e24 */ /* 0x000fe4000f8e00ff */
.L_x_17:
[----:B------:R-:W-:Y:S05]  /*1190*/  BRA.U !UP2, `(.L_x_18) ;  /* 0x000000010ad47547 */ /* 0x000fea000b800000 */
[----:B------:R-:W1:Y:S01]  /*11a0*/  LDCU.128 UR12, c[0x0][0xb10] ;  /* 0x00016200ff0c77ac */ /* 0x000e620008000c00 */
[----:B------:R-:W2:Y:S01]  /*11b0*/  LDCU UR6, c[0x0][0x370] ;  /* 0x00006e00ff0677ac */ /* 0x000ea20008000800 */
[----:B------:R-:W3:Y:S01]  /*11c0*/  LDCU UR5, c[0x0][0x374] ;  /* 0x00006e80ff0577ac */ /* 0x000ee20008000800 */
[----:B------:R-:W4:Y:S01]  /*11d0*/  LDCU UR27, c[0x0][0xb0c] ;  /* 0x00016180ff1b77ac */ /* 0x000f220008000800 */
[----:B------:R-:W4:Y:S01]  /*11e0*/  LDCU UR4, c[0x0][0xb20] ;  /* 0x00016400ff0477ac */ /* 0x000f220008000800 */
[----:B------:R-:W4:Y:S01]  /*11f0*/  LDCU.64 UR8, c[0x0][0xb28] ;  /* 0x00016500ff0877ac */ /* 0x000f220008000a00 */
[----:B-1----:R-:W-:Y:S02]  /*1200*/  UISETP.NE.AND UP0, UPT, UR14, 0x1, UPT ;  /* 0x000000010e00788c */ /* 0x002fe4000bf05270 */
[----:B---3--:R-:W-:Y:S02]  /*1210*/  UIMAD.WIDE.U32 UR10, UR5, UR15, URZ ;  /* 0x0000000f050a72a5 */ /* 0x008fe4000f8e00ff */
[----:B--2---:R-:W-:-:S02]  /*1220*/  UIMAD.WIDE.U32 UR22, UR6, UR12, URZ ;  /* 0x0000000c061672a5 */ /* 0x004fc4000f8e00ff */
[----:B----4-:R-:W-:Y:S02]  /*1230*/  UISETP.NE.AND UP1, UPT, UR27, 0x1, UPT ;  /* 0x000000011b00788c */ /* 0x010fe4000bf25270 */
[----:B------:R-:W-:Y:S01]  /*1240*/  UISETP.NE.AND UP2, UPT, UR21, 0x1, UPT ;  /* 0x000000011500788c */ /* 0x000fe2000bf45270 */
[----:B------:R-:W-:Y:S02]  /*1250*/  UMOV UR10, UR11 ;  /* 0x0000000b000a7c82 */ /* 0x000fe40008000000 */
[----:B------:R-:W-:Y:S01]  /*1260*/  UMOV UR22, UR23 ;  /* 0x0000001700167c82 */ /* 0x000fe20008000000 */
[----:B------:R-:W-:Y:S02]  /*1270*/  @UP0 USHF.R.U32.HI UR5, URZ, UR4, UR10 ;  /* 0x00000004ff050299 */ /* 0x000fe4000801160a */
[----:B------:R-:W-:Y:S02]  /*1280*/  UIMAD.WIDE.U32 UR24, UR20, UR15, URZ ;  /* 0x0000000f141872a5 */ /* 0x000fe4000f8e00ff */
[----:B------:R-:W-:-:S02]  /*1290*/  UIMAD.WIDE.U32 UR10, UR5, UR8, URZ ;  /* 0x00000008050a72a5 */ /* 0x000fc4000f8e00ff */
[----:B------:R-:W-:Y:S02]  /*12a0*/  @UP1 USHF.R.U32.HI UR6, URZ, UR13, UR22 ;  /* 0x0000000dff061299 */ /* 0x000fe40008011616 */
[----:B------:R-:W-:Y:S02]  /*12b0*/  UIMAD.WIDE.U32 UR18, UR16, UR12, URZ ;  /* 0x0000000c101272a5 */ /* 0x000fe4000f8e00ff */
[----:B------:R-:W-:Y:S01]  /*12c0*/  UIMAD.WIDE.U32 UR22, UR6, UR8, URZ ;  /* 0x00000008061672a5 */ /* 0x000fe2000f8e00ff */
[----:B------:R-:W-:Y:S01]  /*12d0*/  UMOV UR24, UR25 ;  /* 0x0000001900187c82 */ /* 0x000fe20008000000 */
[----:B------:R-:W-:Y:S01]  /*12e0*/  UMOV UR10, UR11 ;  /* 0x0000000b000a7c82 */ /* 0x000fe20008000000 */
[----:B------:R-:W-:Y:S02]  /*12f0*/  USHF.R.U32.HI UR24, URZ, UR4, UR24 ;  /* 0x00000004ff187299 */ /* 0x000fe40008011618 */
[----:B------:R-:W-:Y:S02]  /*1300*/  @UP2 USHF.R.U32.HI UR5, URZ, UR9, UR10 ;  /* 0x00000009ff052299 */ /* 0x000fe4000801160a */
[----:B------:R-:W-:Y:S01]  /*1310*/  UMOV UR7, UR23 ;  /* 0x0000001700077c82 */ /* 0x000fe20008000000 */
[----:B------:R-:W-:Y:S01]  /*1320*/  UMOV UR18, UR19 ;  /* 0x0000001300127c82 */ /* 0x000fe20008000000 */
[----:B------:R-:W-:-:S02]  /*1330*/  @UP2 USHF.R.U32.HI UR6, URZ, UR9, UR7 ;  /* 0x00000009ff062299 */ /* 0x000fc40008011607 */
[----:B------:R-:W-:Y:S02]  /*1340*/  USHF.R.U32.HI UR13, URZ, UR13, UR18 ;  /* 0x0000000dff0d7299 */ /* 0x000fe40008011612 */
[----:B------:R-:W-:Y:S02]  /*1350*/  USEL UR4, UR20, UR24, !UP0 ;  /* 0x0000001814047287 */ /* 0x000fe4000c000000 */
[----:B------:R-:W-:Y:S02]  /*1360*/  UIMAD UR7, UR5, UR21, URZ ;  /* 0x00000015050772a4 */ /* 0x000fe4000f8e02ff */
[----:B------:R-:W-:Y:S02]  /*1370*/  USEL UR5, UR16, UR13, !UP1 ;  /* 0x0000000d10057287 */ /* 0x000fe4000c800000 */
[----:B------:R-:W-:Y:S02]  /*1380*/  UIMAD UR12, UR6, UR21, URZ ;  /* 0x00000015060c72a4 */ /* 0x000fe4000f8e02ff */
[----:B------:R-:W-:-:S02]  /*1390*/  UISETP.GE.AND UP0, UPT, UR4, UR7, UPT ;  /* 0x000000070400728c */ /* 0x000fc4000bf06270 */
[----:B------:R-:W-:Y:S02]  /*13a0*/  UIMAD.WIDE.U32 UR10, UR4, UR8, URZ ;  /* 0x00000008040a72a5 */ /* 0x000fe4000f8e00ff */
[----:B------:R-:W-:Y:S02]  /*13b0*/  UISETP.GE.OR UP0, UPT, UR5, UR12, UP0 ;  /* 0x0000000c0500728c */ /* 0x000fe40008706670 */
[----:B------:R-:W-:Y:S02]  /*13c0*/  UIMAD.WIDE.U32 UR12, UR5, UR8, URZ ;  /* 0x00000008050c72a5 */ /* 0x000fe4000f8e00ff */
[----:B------:R-:W-:Y:S01]  /*13d0*/  UIADD3 UR10, UPT, UPT, -UR4, URZ, URZ ;  /* 0x000000ff040a7290 */ /* 0x000fe2000fffe1ff */
[----:B------:R-:W-:Y:S01]  /*13e0*/  UMOV UR8, UR11 ;  /* 0x0000000b00087c82 */ /* 0x000fe20008000000 */
[----:B------:R-:W-:Y:S02]  /*13f0*/  UIADD3 UR11, UPT, UPT, -UR5, URZ, URZ ;  /* 0x000000ff050b7290 */ /* 0x000fe4000fffe1ff */
[----:B------:R-:W-:-:S03]  /*1400*/  USHF.R.U32.HI UR8, URZ, UR9, UR8 ;  /* 0x00000009ff087299 */ /* 0x000fc60008011608 */
[----:B------:R-:W-:Y:S01]  /*1410*/  @!UP0 UMOV UR7, UR13 ;  /* 0x0000000d00078c82 */ /* 0x000fe20008000000 */
[----:B------:R-:W-:Y:S02]  /*1420*/  UIMAD UR20, UR14, UR10, UR20 ;  /* 0x0000000a0e1472a4 */ /* 0x000fe4000f8e0214 */
[----:B------:R-:W-:Y:S02]  /*1430*/  USEL UR8, UR4, UR8, !UP2 ;  /* 0x0000000804087287 */ /* 0x000fe4000d000000 */
[----:B------:R-:W-:Y:S02]  /*1440*/  @!UP0 USHF.R.U32.HI UR7, URZ, UR9, UR7 ;  /* 0x00000009ff078299 */ /* 0x000fe40008011607 */
[----:B------:R-:W-:Y:S02]  /*1450*/  UIADD3 UR9, UPT, UPT, -UR8, URZ, URZ ;  /* 0x000000ff08097290 */ /* 0x000fe4000fffe1ff */
[----:B------:R-:W-:Y:S02]  /*1460*/  @!UP0 USEL UR7, UR5, UR7, !UP2 ;  /* 0x0000000705078287 */ /* 0x000fe4000d000000 */
[----:B------:R-:W-:-:S02]  /*1470*/  UIMAD UR9, UR21, UR9, UR4 ;  /* 0x00000009150972a4 */ /* 0x000fc4000f8e0204 */
[----:B------:R-:W-:Y:S02]  /*1480*/  @!UP0 UIADD3 UR8, UPT, UPT, UR8, -UR7, URZ ;  /* 0x8000000708088290 */ /* 0x000fe4000fffe0ff */
[----:B------:R-:W-:Y:S02]  /*1490*/  @!UP0 UIMAD UR6, UR9, UR6, UR7 ;  /* 0x00000006090682a4 */ /* 0x000fe4000f8e0207 */
[----:B------:R-:W-:Y:S02]  /*14a0*/  @!UP0 UIMAD UR4, UR8, UR21, UR5 ;  /* 0x00000015080482a4 */ /* 0x000fe4000f8e0205 */
[----:B------:R-:W-:Y:S02]  /*14b0*/  UIMAD UR16, UR27, UR11, UR16 ;  /* 0x0000000b1b1072a4 */ /* 0x000fe4000f8e0210 */
[----:B------:R-:W-:Y:S01]  /*14c0*/  UIMAD UR20, UR4, UR14, UR20 ;  /* 0x0000000e041472a4 */ /* 0x000fe2000f8e0214 */
[----:B------:R-:W-:Y:S02]  /*14d0*/  @!UP0 UMOV UR5, UR6 ;  /* 0x0000000600058c82 */ /* 0x000fe40008000000 */
[----:B------:R-:W-:-:S12]  /*14e0*/  UIMAD UR16, UR5, UR27, UR16 ;  /* 0x0000001b051072a4 */ /* 0x000fd8000f8e0210 */
.L_x_18:
[----:B------:R-:W-:Y:S02]  /*14f0*/  UISETP.NE.AND UP0, UPT, UR28, 0x1, UPT ;  /* 0x000000011c00788c */ /* 0x000fe4000bf05270 */
[----:B------:R-:W-:Y:S02]  /*1500*/  UISETP.NE.AND UP1, UPT, UR17, 0x2, UPT ;  /* 0x000000021100788c */ /* 0x000fe4000bf25270 */
[----:B------:R-:W-:-:S05]  /*1510*/  ULOP3.LUT UR23, UR26, 0x600, URZ, 0xc0, !UPT ;  /* 0x000006001a177892 */ /* 0x000fca000f8ec0ff */
[----:B------:R-:W-:Y:S07]  /*1520*/  BRA.U UP0, `(.L_x_19) ;  /* 0x0000000100447547 */ /* 0x000fee000b800000 */
[----:B------:R-:W1:Y:S01]  /*1530*/  LDCU.128 UR8, c[0x0][0xb10] ;  /* 0x00016200ff0877ac */ /* 0x000e620008000c00 */
[----:B------:R-:W2:Y:S01]  /*1540*/  LDCU UR12, c[0x0][0xb0c] ;  /* 0x00016180ff0c77ac */ /* 0x000ea20008000800 */
[----:B------:R-:W3:Y:S01]  /*1550*/  LDCU UR13, c[0x0][0xb20] ;  /* 0x00016400ff0d77ac */ /* 0x000ee20008000800 */
[----:B-1----:R-:W-:Y:S02]  /*1560*/  UIMAD.WIDE.U32 UR6, UR16, UR8, URZ ;  /* 0x00000008100672a5 */ /* 0x002fe4000f8e00ff */
[----:B------:R-:W-:Y:S02]  /*1570*/  UIMAD.WIDE.U32 UR4, UR20, UR11, URZ ;  /* 0x0000000b140472a5 */ /* 0x000fe4000f8e00ff */
[----:B--2---:R-:W-:Y:S02]  /*1580*/  UISETP.NE.AND UP2, UPT, UR12, 0x1, UPT ;  /* 0x000000010c00788c */ /* 0x004fe4000bf45270 */
[----:B------:R-:W-:Y:S01]  /*1590*/  UISETP.NE.AND UP0, UPT, UR10, 0x1, UPT ;  /* 0x000000010a00788c */ /* 0x000fe2000bf05270 */
[----:B------:R-:W-:-:S02]  /*15a0*/  UMOV UR6, UR7 ;  /* 0x0000000700067c82 */ /* 0x000fc40008000000 */
[----:B------:R-:W-:Y:S01]  /*15b0*/  UMOV UR4, UR5 ;  /* 0x0000000500047c82 */ /* 0x000fe20008000000 */
[----:B------:R-:W-:Y:S02]  /*15c0*/  USHF.R.U32.HI UR6, URZ, UR9, UR6 ;  /* 0x00000009ff067299 */ /* 0x000fe40008011606 */
[----:B---3--:R-:W-:Y:S02]  /*15d0*/  USHF.R.U32.HI UR4, URZ, UR13, UR4 ;  /* 0x0000000dff047299 */ /* 0x008fe40008011604 */
[----:B------:R-:W-:Y:S02]  /*15e0*/  USEL UR5, UR16, UR6, !UP2 ;  /* 0x0000000610057287 */ /* 0x000fe4000d000000 */
[----:B------:R-:W-:-:S04]  /*15f0*/  USEL UR4, UR20, UR4, !UP0 ;  /* 0x0000000414047287 */ /* 0x000fc8000c000000 */
[----:B------:R-:W-:Y:S02]  /*1600*/  UIADD3 UR6, UPT, UPT, UR5, -UR4, URZ ;  /* 0x8000000405067290 */ /* 0x000fe4000fffe0ff */
[----:B------:R-:W-:Y:S02]  /*1610*/  UIADD3 UR4, UPT, UPT, -UR5, UR4, URZ ;  /* 0x0000000405047290 */ /* 0x000fe4000fffe1ff */
[----:B------:R-:W-:Y:S02]  /*1620*/  UIMAD UR20, UR6, UR10, UR20 ;  /* 0x0000000a061472a4 */ /* 0x000fe4000f8e0214 */
[----:B------:R-:W-:-:S12]  /*1630*/  UIMAD UR16, UR4, UR12, UR16 ;  /* 0x0000000c041072a4 */ /* 0x000fd8000f8e0210 */
.L_x_19:
[----:B------:R-:W-:Y:S05]  /*1640*/  BRA.U !UP5, `(.L_x_20) ;  /* 0x000000010d0c7547 */ /* 0x000fea000b800000 */
[----:B------:R-:W-:Y:S01]  /*1650*/  UCGABAR_WAIT ;  /* 0x0000000000007dc7 */ /* 0x000fe20008000000 */
[----:B------:R-:W-:Y:S01]  /*1660*/  CCTL.IVALL ;  /* 0x00000000ff00798f */ /* 0x000fe20002000000 */
[----:B------:R-:W-:Y:S05]  /*1670*/  BRA `(.L_x_21) ;  /* 0x0000000000047947 */ /* 0x000fea0003800000 */
.L_x_20:
[----:B------:R-:W-:Y:S06]  /*1680*/  BAR.SYNC.DEFER_BLOCKING 0x0 ;  /* 0x0000000000007b1d */ /* 0x000fec0000010000 */
.L_x_21:
[----:B------:R-:W-:Y:S05]  /*1690*/  BRA.U UP1, `(.L_x_22) ;  /* 0x0000001101dc7547 */ /* 0x000fea000b800000 */
[----:B------:R-:W1:Y:S01]  /*16a0*/  LDCU UR6, c[0x0][0x38c] ;  /* 0x00007180ff0677ac */ /* 0x000e620008000800 */
[----:B------:R-:W-:Y:S01]  /*16b0*/  PLOP3.LUT P1, PT, PT, PT, UP3, 0x80, 0x8 ;  /* 0x000000000008781c */ /* 0x000fe20003f2f038 */
[----:B------:R-:W-:Y:S01]  /*16c0*/  IMAD.MOV.U32 R12, RZ, RZ, 0x1 ;  /* 0x00000001ff0c7424 */ /* 0x000fe200078e00ff */
[----:B------:R-:W-:Y:S01]  /*16d0*/  ISETP.EQ.OR P2, PT, R0, RZ, P3 ;  /* 0x000000ff0000720c */ /* 0x000fe20001f42670 */
[----:B------:R-:W-:Y:S01]  /*16e0*/  UISETP.NE.AND UP1, UPT, UR17, URZ, UPT ;  /* 0x000000ff1100728c */ /* 0x000fe2000bf25270 */
[----:B------:R-:W-:Y:S02]  /*16f0*/  PLOP3.LUT P1, PT, P1, PT, PT, 0x8, 0x80 ;  /* 0x000000000080781c */ /* 0x000fe40000f2e170 */
[----:B------:R-:W-:Y:S01]  /*1700*/  CS2R R10, SRZ ;  /* 0x00000000000a7805 */ /* 0x000fe2000001ff00 */
[----:B------:R-:W-:Y:S01]  /*1710*/  IMAD.MOV.U32 R9, RZ, RZ, RZ ;  /* 0x000000ffff097224 */ /* 0x000fe200078e00ff */
[----:B------:R-:W2:Y:S01]  /*1720*/  LDCU UR42, c[0x0][0x370] ;  /* 0x00006e00ff2a77ac */ /* 0x000ea20008000800 */
[----:B------:R-:W-:Y:S01]  /*1730*/  IMAD.MOV.U32 R8, RZ, RZ, 0x1 ;  /* 0x00000001ff087424 */ /* 0x000fe200078e00ff */
[----:B------:R-:W-:Y:S01]  /*1740*/  USEL UR29, UR46, 0x2, UP1 ;  /* 0x000000022e1d7887 */ /* 0x000fe20008800000 */
[----:B------:R-:W3:Y:S01]  /*1750*/  LDCU.64 UR38, c[0x0][0x348] ;  /* 0x00006900ff2677ac */ /* 0x000ee20008000a00 */
[----:B-1----:R-:W-:-:S02]  /*1760*/  UIADD3 UR5, UPT, UPT, UR6, 0x3f, URZ ;  /* 0x0000003f06057890 */ /* 0x002fc4000fffe0ff */
[----:B------:R-:W-:Y:S02]  /*1770*/  USHF.R.U32.HI UR47, URZ, 0x5, UR23 ;  /* 0x00000005ff2f7899 */ /* 0x000fe40008011617 */
[----:B------:R-:W-:Y:S02]  /*1780*/  USHF.R.S32.HI UR4, URZ, 0x1f, UR5 ;  /* 0x0000001fff047899 */ /* 0x000fe40008011405 */
[----:B------:R-:W-:Y:S02]  /*1790*/  UIADD3 UR48, UPT, UPT, UR6, 0x7e, URZ ;  /* 0x0000007e06307890 */ /* 0x000fe4000fffe0ff */
[----:B------:R-:W-:Y:S01]  /*17a0*/  ULEA.HI UR4, UR4, UR5, URZ, 0x6 ;  /* 0x0000000504047291 */ /* 0x000fe2000f8f30ff */
[----:B------:R-:W1:Y:S03]  /*17b0*/  LDCU UR41, c[0x0][0x374] ;  /* 0x00006e80ff2977ac */ /* 0x000e660008000800 */
[----:B------:R-:W-:-:S02]  /*17c0*/  USHF.R.S32.HI UR44, URZ, 0x6, UR4 ;  /* 0x00000006ff2c7899 */ /* 0x000fc40008011404 */
[----:B------:R-:W-:Y:S02]  /*17d0*/  UIADD3 UR4, UPT, UPT, UR6, -0x1, URZ ;  /* 0xffffffff06047890 */ /* 0x000fe4000fffe0ff */
[----:B------:R-:W-:Y:S02]  /*17e0*/  UISETP.LT.U32.AND UP0, UPT, UR44, 0x2, UPT ;  /* 0x000000022c00788c */ /* 0x000fe4000bf01070 */
[----:B------:R-:W-:Y:S02]  /*17f0*/  UISETP.GE.U32.AND UP2, UPT, UR4, -0x7f, UPT ;  /* 0xffffff810400788c */ /* 0x000fe4000bf46070 */
[----:B------:R-:W-:Y:S01]  /*1800*/  USEL UR43, UR44, 0x2, UP0 ;  /* 0x000000022c2b7887 */ /* 0x000fe20008000000 */
[----:B------:R-:W-:-:S03]  /*1810*/  UMOV UR21, URZ ;  /* 0x000000ff00157c82 */ /* 0x000fc60008000000 */
[----:B------:R-:W-:Y:S02]  /*1820*/  UIADD3 UR22, UPT, UPT, UR43, -0x1, URZ ;  /* 0xffffffff2b167890 */ /* 0x000fe4000fffe0ff */
[----:B------:R-:W-:-:S03]  /*1830*/  UIADD3 UR46, UPT, UPT, UR44, -UR43, URZ ;  /* 0x8000002b2c2e7290 */ /* 0x000fc6000fffe0ff */
[----:B------:R-:W-:-:S04]  /*1840*/  @UP2 UIADD3 UR22, UPT, UPT, UR43, URZ, URZ ;  /* 0x000000ff2b162290 */ /* 0x000fc8000fffe0ff */
[----:B-123--:R-:W-:-:S12]  /*1850*/  UIADD3 UR22, UPT, UPT, UR22, 0x1, URZ ;  /* 0x0000000116167890 */ /* 0x00efd8000fffe0ff */
.L_x_42:
[----:B------:R-:W-:Y:S01]  /*1860*/  UISETP.NE.AND UP0, UPT, UR52, URZ, UPT ;  /* 0x000000ff3400728c */ /* 0x000fe2000bf05270 */
[----:B-1----:R-:W1:Y:S08]  /*1870*/  S2UR UR52, SR_CgaCtaId ;  /* 0x00000000003479c3 */ /* 0x002e700000008800 */
[----:B------:R-:W-:Y:S05]  /*1880*/  BRA.U UP0, `(.L_x_23) ;  /* 0x0000000100347547 */ /* 0x000fea000b800000 */
[----:B------:R-:W2:Y:S01]  /*1890*/  S2R R0, SR_CgaCtaId ;  /* 0x0000000000007919 */ /* 0x000ea20000008800 */
[----:B------:R-:W-:Y:S02]  /*18a0*/  MOV R3, 0x400 ;  /* 0x0000040000037802 */ /* 0x000fe40000000f00 */
[----:B------:R-:W-:Y:S02]  /*18b0*/  SHF.L.U32 R2, R8, 0x1f, RZ ;  /* 0x0000001f08027819 */ /* 0x000fe400000006ff */
[----:B--2---:R-:W-:-:S05]  /*18c0*/  LEA R0, R0, R3, 0x18 ;  /* 0x0000000300007211 */ /* 0x004fca00078ec0ff */
[----:B------:R-:W-:-:S04]  /*18d0*/  IMAD R3, R9, 0x8, R0 ;  /* 0x0000000809037824 */ /* 0x000fc800078e0200 */
[----:B------:R-:W2:Y:S02]  /*18e0*/  SYNCS.PHASECHK.TRANS64.TRYWAIT P0, [R3+URZ+0xe0], R2 ;  /* 0x0000e002030075a7 */ /* 0x000ea400080011ff */
[----:B--2---:R-:W-:Y:S05]  /*18f0*/  @!P0 BRA `(.L_x_24) ;  /* 0x0000009000148947 */ /* 0x004fea0003800000 */
.L_x_172:
[----:B------:R-:W-:Y:S01]  /*1900*/  VIADD R9, R9, 0x1 ;  /* 0x0000000109097836 */ /* 0x000fe20000000000 */
[----:B------:R2:W-:Y:S04]  /*1910*/  SYNCS.ARRIVE.TRANS64.A1T0 RZ, [R3+URZ+0xd0], RZ ;  /* 0x0000d0ff03ff79a7 */ /* 0x0005e800081000ff */
[----:B------:R-:W-:-:S04]  /*1920*/  ISETP.NE.AND P0, PT, R9, 0x2, PT ;  /* 0x000000020900780c */ /* 0x000fc80003f05270 */
[----:B------:R-:W-:Y:S02]  /*1930*/  SEL R9, R9, RZ, P0 ;  /* 0x000000ff09097207 */ /* 0x000fe40000000000 */
[----:B--2---:R-:W-:-:S04]  /*1940*/  SEL R3, RZ, 0x1, P0 ;  /* 0x00000001ff037807 */ /* 0x004fc80000000000 */
[----:B------:R-:W-:-:S07]  /*1950*/  LOP3.LUT R8, R8, R3, RZ, 0x3c, !PT ;  /* 0x0000000308087212 */ /* 0x000fce00078e3cff */
.L_x_23:
[----:B------:R-:W-:Y:S01]  /*1960*/  UMOV UR13, 0x400 ;  /* 0x00000400000d7882 */ /* 0x000fe20000000000 */
[----:B------:R-:W-:Y:S01]  /*1970*/  SHF.L.U32 R0, R12, 0x1f, RZ ;  /* 0x0000001f0c007819 */ /* 0x000fe200000006ff */
[----:B-1----:R-:W-:Y:S02]  /*1980*/  ULEA UR13, UR52, UR13, 0x18 ;  /* 0x0000000d340d7291 */ /* 0x002fe4000f8ec0ff */
[----:B------:R-:W-:Y:S02]  /*1990*/  UISETP.GE.U32.AND UP0, UPT, UR48, 0x7f, UPT ;  /* 0x0000007f3000788c */ /* 0x000fe4000bf06070 */
[----:B------:R-:W-:Y:S02]  /*19a0*/  ULEA UR4, UR21, UR13, 0x3 ;  /* 0x0000000d15047291 */ /* 0x000fe4000f8e18ff */
[----:B------:R-:W-:Y:S02]  /*19b0*/  USHF.L.U32 UR19, UR20, 0x8, URZ ;  /* 0x0000000814137899 */ /* 0x000fe400080006ff */
[----:B------:R-:W-:Y:S01]  /*19c0*/  ULEA UR35, UR16, UR47, 0x6 ;  /* 0x0000002f10237291 */ /* 0x000fe2000f8e30ff */
[----:B------:R-:W-:-:S04]  /*19d0*/  UMOV UR14, URZ ;  /* 0x000000ff000e7c82 */ /* 0x000fc80008000000 */
[----:B------:R1:W2:Y:S01]  /*19e0*/  SYNCS.PHASECHK.TRANS64.TRYWAIT P0, [UR4+0x10], R0 ;  /* 0x00001000ff0075a7 */ /* 0x0002a20008001104 */
[----:B------:R-:W-:Y:S06]  /*19f0*/  BRA.U !UP0, `(.L_x_25) ;  /* 0x0000000108f07547 */ /* 0x000fec000b800000 */
[----:B------:R-:W-:Y:S01]  /*1a00*/  UMOV UR15, URZ ;  /* 0x000000ff000f7c82 */ /* 0x000fe20008000000 */
[----:B------:R-:W-:-:S05]  /*1a10*/  UMOV UR4, UR21 ;  /* 0x0000001500047c82 */ /* 0x000fca0008000000 */
.L_x_31:
[----:B------:R-:W-:Y:S01]  /*1a20*/  ULEA UR33, UR4, UR13, 0x3 ;  /* 0x0000000d04217291 */ /* 0x000fe2000f8e18ff */
[----:B--2---:R-:W-:Y:S01]  /*1a30*/  @!P3 MOV R2, 0x14000 ;  /* 0x000140000002b802 */ /* 0x004fe20000000f00 */
[----:B--2-4-:R-:W-:Y:S10]  /*1a40*/  @P0 BRA `(.L_x_26) ;  /* 0x00000000000c0947 */ /* 0x014ff40003800000 */
[----:B------:R-:W-:-:S04]  /*1a50*/  SHF.L.U32 R3, R12, 0x1f, RZ ;  /* 0x0000001f0c037819 */ /* 0x000fc800000006ff */
[----:B------:R-:W2:Y:S02]  /*1a60*/  SYNCS.PHASECHK.TRANS64.TRYWAIT P0, [UR33+0x10], R3 ;  /* 0x00001003ff0075a7 */ /* 0x000ea40008001121 */
[----:B--2---:R-:W-:Y:S05]  /*1a70*/  @!P0 BRA `(.L_x_27) ;  /* 0x0000008c00c88947 */ /* 0x004fea0003800000 */
.L_x_26:
[----:B------:R2:W-:Y:S01]  /*1a80*/  @!P3 SYNCS.ARRIVE.TRANS64 RZ, [UR33], R2 ;  /* 0x00000002ffffb9a7 */ /* 0x0005e20008000021 */
[----:B------:R-:W-:-:S04]  /*1a90*/  ULOP3.LUT UR5, UR29, 0x2, URZ, 0xfc, !UPT ;  /* 0x000000021d057892 */ /* 0x000fc8000f8efcff */
[----:B------:R-:W-:-:S09]  /*1aa0*/  UISETP.NE.AND UP0, UPT, UR5, 0x2, UPT ;  /* 0x000000020500788c */ /* 0x000fd2000bf05270 */
[----:B------:R-:W-:Y:S05]  /*1ab0*/  BRA.U UP0, `(.L_x_28) ;  /* 0x0000000100047547 */ /* 0x000fea000b800000 */
[----:B------:R-:W-:Y:S05]  /*1ac0*/  BPT.TRAP 0x1 ;  /* 0x000000040000795c */ /* 0x000fea0000300000 */
.L_x_28:
[----:B------:R-:W-:Y:S04]  /*1ad0*/  BSSY.RECONVERGENT B0, `(.L_x_29) ;  /* 0x0000003000007945 */ /* 0x000fe80003800200 */
[----:B------:R-:W-:Y:S05]  /*1ae0*/  @P2 BRA `(.L_x_30) ;  /* 0x0000000000042947 */ /* 0x000fea0003800000 */
[----:B------:R-:W-:Y:S05]  /*1af0*/  BPT.TRAP 0x1 ;  /* 0x000000040000795c */ /* 0x000fea0000300000 */
.L_x_30:
[----:B------:R-:W-:Y:S05]  /*1b00*/  BSYNC.RECONVERGENT B0 ;  /* 0x0000000000007941 */ /* 0x000fea0003800200 */
.L_x_29:
[----:B------:R-:W-:Y:S02]  /*1b10*/  UIADD3 UR5, UPT, UPT, UR4, 0x1, URZ ;  /* 0x0000000104057890 */ /* 0x000fe4000fffe0ff */
[----:B------:R-:W-:Y:S02]  /*1b20*/  ULEA UR24, UR4, UR23, 0xc ;  /* 0x0000001704187291 */ /* 0x000fe4000f8e60ff */
[----:B------:R-:W-:Y:S02]  /*1b30*/  UISETP.NE.AND UP0, UPT, UR5, 0x2, UPT ;  /* 0x000000020500788c */ /* 0x000fe4000bf05270 */
[----:B------:R-:W-:Y:S02]  /*1b40*/  ULEA UR8, UR4, UR13, 0x10 ;  /* 0x0000000d04087291 */ /* 0x000fe4000f8e80ff */
[----:B------:R-:W-:Y:S02]  /*1b50*/  USEL UR6, URZ, 0x1, UP0 ;  /* 0x00000001ff067887 */ /* 0x000fe40008000000 */
[----:B------:R-:W-:-:S02]  /*1b60*/  USEL UR21, UR5, URZ, UP0 ;  /* 0x000000ff05157287 */ /* 0x000fc40008000000 */
[----:B------:R-:W-:Y:S02]  /*1b70*/  UIADD3 UR4, UP0, UPT, UR38, 0x180, URZ ;  /* 0x0000018026047890 */ /* 0x000fe4000ff1e0ff */
[----:B------:R-:W-:Y:S01]  /*1b80*/  ULEA UR5, UR21, UR13, 0x3 ;  /* 0x0000000d15057291 */ /* 0x000fe2000f8e18ff */
[----:B------:R-:W-:Y:S01]  /*1b90*/  LOP3.LUT R12, R12, UR6, RZ, 0x3c, !PT ;  /* 0x000000060c0c7c12 */ /* 0x000fe2000f8e3cff */
[----:B------:R-:W-:Y:S02]  /*1ba0*/  USHF.L.U32 UR34, UR15, 0x6, URZ ;  /* 0x000000060f227899 */ /* 0x000fe400080006ff */
[----:B------:R-:W-:Y:S01]  /*1bb0*/  UIADD3 UR6, UP1, UPT, UR38, 0x80, URZ ;  /* 0x0000008026067890 */ /* 0x000fe2000ff3e0ff */
[----:B-1----:R-:W-:Y:S01]  /*1bc0*/  SHF.L.U32 R0, R12, 0x1f, RZ ;  /* 0x0000001f0c007819 */ /* 0x002fe200000006ff */
[----:B------:R-:W-:Y:S02]  /*1bd0*/  ULEA UR24, UR24, UR13, 0x2 ;  /* 0x0000000d18187291 */ /* 0x000fe4000f8e10ff */
[----:B------:R-:W-:Y:S01]  /*1be0*/  UIADD3 UR15, UPT, UPT, UR15, 0x1, URZ ;  /* 0x000000010f0f7890 */ /* 0x000fe2000fffe0ff */
[----:B------:R3:W4:Y:S01]  /*1bf0*/  SYNCS.PHASECHK.TRANS64.TRYWAIT P0, [UR5+0x10], R0 ;  /* 0x00001000ff0075a7 */ /* 0x0007220008001105 */
[----:B------:R-:W-:-:S02]  /*1c00*/  UIADD3.X UR5, UPT, UPT, URZ, UR39, URZ, UP0, !UPT ;  /* 0x00000027ff057290 */ /* 0x000fc400087fe4ff */
[----:B------:R-:W-:Y:S02]  /*1c10*/  UIADD3.X UR7, UPT, UPT, URZ, UR39, URZ, UP1, !UPT ;  /* 0x00000027ff077290 */ /* 0x000fe40008ffe4ff */
[----:B------:R-:W-:Y:S02]  /*1c20*/  UIADD3 UR32, UPT, UPT, UR24, 0x8800, URZ ;  /* 0x0000880018207890 */ /* 0x000fe4000fffe0ff */
[----:B------:R-:W-:Y:S02]  /*1c30*/  UISETP.NE.AND UP0, UPT, UR15, UR22, UPT ;  /* 0x000000160f00728c */ /* 0x000fe4000bf05270 */
[----:B------:R-:W-:Y:S02]  /*1c40*/  UIADD3 UR26, UPT, UPT, UR34, 0x20, URZ ;  /* 0x00000020221a7890 */ /* 0x000fe4000fffe0ff */
[----:B------:R-:W-:Y:S02]  /*1c50*/  UIADD3 UR24, UPT, UPT, UR24, 0xa800, URZ ;  /* 0x0000a80018187890 */ /* 0x000fe4000fffe0ff */
[----:B------:R-:W-:-:S02]  /*1c60*/  UIADD3 UR16, UPT, UPT, UR8, 0x10800, URZ ;  /* 0x0001080008107890 */ /* 0x000fc4000fffe0ff */
[----:B------:R-:W-:Y:S01]  /*1c70*/  UIADD3 UR8, UPT, UPT, UR8, 0x18800, URZ ;  /* 0x0001880008087890 */ /* 0x000fe2000fffe0ff */
[----:B------:R-:W-:Y:S01]  /*1c80*/  UMOV UR10, 0xf0000 ;  /* 0x000f0000000a7882 */ /* 0x000fe20000000000 */
[----:B------:R-:W-:Y:S01]  /*1c90*/  UMOV UR30, 0x0 ;  /* 0x00000000001e7882 */ /* 0x000fe20000000000 */
[----:B------:R-:W-:Y:S01]  /*1ca0*/  UMOV UR31, 0x10000000 ;  /* 0x10000000001f7882 */ /* 0x000fe20000000000 */
[----:B------:R-:W-:Y:S01]  /*1cb0*/  UMOV UR25, UR33 ;  /* 0x0000002100197c82 */ /* 0x000fe20008000000 */
[----:B------:R-:W-:Y:S01]  /*1cc0*/  UMOV UR27, UR35 ;  /* 0x00000023001b7c82 */ /* 0x000fe20008000000 */
[----:B------:R-:W-:Y:S01]  /*1cd0*/  UMOV UR28, UR36 ;  /* 0x00000024001c7c82 */ /* 0x000fe20008000000 */
[----:B------:R-:W-:Y:S01]  /*1ce0*/  UTMALDG.3D.MULTICAST [UR32], [UR6], UR10, desc[UR30] ;  /* 0x00001e20060073b4 */ /* 0x000fe2000801180a */
[----:B------:R-:W-:Y:S01]  /*1cf0*/  UMOV UR17, UR33 ;  /* 0x0000002100117c82 */ /* 0x000fe20008000000 */
[----:B------:R-:W-:Y:S01]  /*1d00*/  UMOV UR20, UR36 ;  /* 0x0000002400147c82 */ /* 0x000fe20008000000 */
[----:B------:R-:W-:Y:S01]  /*1d10*/  UMOV UR18, UR34 ;  /* 0x0000002200127c82 */ /* 0x000fe20008000000 */
[----:B------:R-:W-:Y:S01]  /*1d20*/  UMOV UR11, UR19 ;  /* 0x00000013000b7c82 */ /* 0x000fe20008000000 */
[----:B------:R-:W-:Y:S01]  /*1d30*/  UMOV UR12, UR36 ;  /* 0x00000024000c7c82 */ /* 0x000fe20008000000 */
[----:B------:R-:W-:Y:S01]  /*1d40*/  UMOV UR9, UR33 ;  /* 0x0000002100097c82 */ /* 0x000fe20008000000 */
[----:B------:R-:W-:Y:S01]  /*1d50*/  UMOV UR14, UR22 ;  /* 0x00000016000e7c82 */ /* 0x000fe20008000000 */
[----:B------:R1:W-:Y:S01]  /*1d60*/  UTMALDG.3D.MULTICAST [UR24], [UR6], UR10, desc[UR30] ;  /* 0x00001e18060073b4 */ /* 0x0003e2000801180a */
[----:B------:R-:W-:Y:S01]  /*1d70*/  UTMALDG.3D [UR16], [UR4], desc[UR30] ;  /* 0x00001e10040075b4 */ /* 0x000fe20008011000 */
[----:B-1----:R-:W-:-:S02]  /*1d80*/  UMOV UR10, UR26 ;  /* 0x0000001a000a7c82 */ /* 0x002fc40008000000 */
[----:B------:R1:W-:Y:S02]  /*1d90*/  UTMALDG.3D [UR8], [UR4], desc[UR30] ;  /* 0x00001e08040075b4 */ /* 0x0003e40008011000 */
[----:B-1----:R-:W-:Y:S01]  /*1da0*/  UMOV UR4, UR21 ;  /* 0x0000001500047c82 */ /* 0x002fe20008000000 */
[----:B---3--:R-:W-:Y:S05]  /*1db0*/  BRA.U UP0, `(.L_x_31) ;  /* 0xfffffffd00187547 */ /* 0x008fea000b83ffff */
.L_x_25:
[----:B------:R-:W-:Y:S01]  /*1dc0*/  ULEA UR4, UR21, UR13, 0x3 ;  /* 0x0000000d15047291 */ /* 0x000fe2000f8e18ff */
[----:B-1----:R-:W-:Y:S01]  /*1dd0*/  SHF.L.U32 R0, R12, 0x1f, RZ ;  /* 0x0000001f0c007819 */ /* 0x002fe200000006ff */
[----:B------:R-:W-:Y:S01]  /*1de0*/  @!P1 SYNCS.ARRIVE.TRANS64.A1T0 RZ, [UR13+0x68], RZ ;  /* 0x000068ffffff99a7 */ /* 0x000fe2000810000d */
[----:B------:R-:W-:-:S06]  /*1df0*/  UISETP.GT.AND UP0, UPT, UR44, UR43, UPT ;  /* 0x0000002b2c00728c */ /* 0x000fcc000bf04270 */
[----:B--2-4-:R1:W2:Y:S03]  /*1e00*/  SYNCS.PHASECHK.TRANS64.TRYWAIT P0, [UR4+0x10], R0 ;  /* 0x00001000ff0075a7 */ /* 0x0142a60008001104 */
[----:B------:R-:W-:Y:S05]  /*1e10*/  BRA.U !UP0, `(.L_x_32) ;  /* 0x0000000108ec7547 */ /* 0x000fea000b800000 */
[----:B------:R-:W-:Y:S01]  /*1e20*/  UIADD3 UR15, UPT, UPT, UR46, UR14, URZ ;  /* 0x0000000e2e0f7290 */ /* 0x000fe2000fffe0ff */
[----:B------:R-:W-:-:S11]  /*1e30*/  UMOV UR4, UR21 ;  /* 0x0000001500047c82 */ /* 0x000fd60008000000 */
.L_x_38:
[----:B------:R-:W-:Y:S01]  /*1e40*/  ULEA UR33, UR4, UR13, 0x3 ;  /* 0x0000000d04217291 */ /* 0x000fe2000f8e18ff */
[----:B--2---:R-:W-:Y:S01]  /*1e50*/  @!P3 MOV R2, 0x14000 ;  /* 0x000140000002b802 */ /* 0x004fe20000000f00 */
[----:B--2-4-:R-:W-:Y:S10]  /*1e60*/  @P0 BRA `(.L_x_33) ;  /* 0x00000000000c0947 */ /* 0x014ff40003800000 */
[----:B------:R-:W-:-:S04]  /*1e70*/  SHF.L.U32 R3, R12, 0x1f, RZ ;  /* 0x0000001f0c037819 */ /* 0x000fc800000006ff */
[----:B------:R-:W2:Y:S02]  /*1e80*/  SYNCS.PHASECHK.TRANS64.TRYWAIT P0, [UR33+0x10], R3 ;  /* 0x00001003ff0075a7 */ /* 0x000ea40008001121 */
[----:B--2---:R-:W-:Y:S05]  /*1e90*/  @!P0 BRA `(.L_x_34) ;  /* 0x0000008800d88947 */ /* 0x004fea0003800000 */
.L_x_33:
[----:B------:R2:W-:Y:S01]  /*1ea0*/  @!P3 SYNCS.ARRIVE.TRANS64 RZ, [UR33], R2 ;  /* 0x00000002ffffb9a7 */ /* 0x0005e20008000021 */
[----:B------:R-:W-:-:S04]  /*1eb0*/  ULOP3.LUT UR5, UR29, 0x2, URZ, 0xfc, !UPT ;  /* 0x000000021d057892 */ /* 0x000fc8000f8efcff */
[----:B------:R-:W-:-:S09]  /*1ec0*/  UISETP.NE.AND UP0, UPT, UR5, 0x2, UPT ;  /* 0x000000020500788c */ /* 0x000fd2000bf05270 */
[----:B------:R-:W-:Y:S05]  /*1ed0*/  BRA.U UP0, `(.L_x_35) ;  /* 0x0000000100047547 */ /* 0x000fea000b800000 */
[----:B------:R-:W-:Y:S05]  /*1ee0*/  BPT.TRAP 0x1 ;  /* 0x000000040000795c */ /* 0x000fea0000300000 */
.L_x_35:
[----:B------:R-:W-:Y:S04]  /*1ef0*/  BSSY.RECONVERGENT B0, `(.L_x_36) ;  /* 0x0000003000007945 */ /* 0x000fe80003800200 */
[----:B------:R-:W-:Y:S05]  /*1f00*/  @P2 BRA `(.L_x_37) ;  /* 0x0000000000042947 */ /* 0x000fea0003800000 */
[----:B------:R-:W-:Y:S05]  /*1f10*/  BPT.TRAP 0x1 ;  /* 0x000000040000795c */ /* 0x000fea0000300000 */
.L_x_37:
[----:B------:R-:W-:Y:S05]  /*1f20*/  BSYNC.RECONVERGENT B0 ;  /* 0x0000000000007941 */ /* 0x000fea0003800200 */
.L_x_36:
        /* <DEDUP_REMOVED lines=42> */
.L_x_32:
[C---:B------:R-:W-:Y:S01]  /*21d0*/  LEA R3, R11.reuse, UR13, 0x3 ;  /* 0x0000000d0b037c11 */ /* 0x040fe2000f8e18ff */
[----:B------:R-:W-:Y:S01]  /*21e0*/  NOP ;  /* 0x0000000000007918 */ /* 0x000fe20000000000 */
[----:B-1----:R-:W-:Y:S02]  /*21f0*/  SHF.L.U32 R0, R10, 0x1f, RZ ;  /* 0x0000001f0a007819 */ /* 0x002fe400000006ff */
[----:B------:R-:W-:Y:S02]  /*2200*/  LEA R5, R11, UR13, 0x4 ;  /* 0x0000000d0b057c11 */ /* 0x000fe4000f8e20ff */
[----:B--2-4-:R-:W1:Y:S02]  /*2210*/  SYNCS.PHASECHK.TRANS64.TRYWAIT P0, [R3+URZ+0x70], R0 ;  /* 0x00007000030075a7 */ /* 0x014e6400080011ff */
[----:B-1----:R-:W-:Y:S05]  /*2220*/  @!P0 BRA `(.L_x_39) ;  /* 0x00000088000c8947 */ /* 0x002fea0003800000 */
.L_x_175:
[----:B------:R-:W2:Y:S01]  /*2230*/  LDS.128 R4, [R5+0x100] ;  /* 0x0001000005047984 */ /* 0x000ea20000000c00 */
[----:B------:R-:W-:Y:S01]  /*2240*/  UISETP.GE.AND UP0, UPT, UR45, 0x1, UPT ;  /* 0x000000012d00788c */ /* 0x000fe2000bf06270 */
[----:B------:R-:W-:Y:S01]  /*2250*/  @!PT LDS RZ, [RZ] ;  /* 0x00000000fffff984 */ /* 0x000fe20000000800 */
[----:B------:R-:W-:Y:S01]  /*2260*/  @!PT LDS RZ, [RZ] ;  /* 0x00000000fffff984 */ /* 0x000fe20000000800 */
[----:B------:R-:W-:Y:S01]  /*2270*/  @!PT LDS RZ, [RZ] ;  /* 0x00000000fffff984 */ /* 0x000fe20000000800 */
[----:B------:R-:W-:Y:S01]  /*2280*/  @!PT LDS RZ, [RZ] ;  /* 0x00000000fffff984 */ /* 0x000fe20000000800 */
[----:B------:R3:W-:Y:S06]  /*2290*/  MEMBAR.ALL.CTA ;  /* 0x0000000000007992 */ /* 0x0007ec0000008000 */
[----:B---3--:R-:W3:Y:S01]  /*22a0*/  FENCE.VIEW.ASYNC.S ;  /* 0x00000000000073c6 */ /* 0x008ee20000000000 */
[----:B--2---:R-:W-:-:S13]  /*22b0*/  LOP3.LUT P0, RZ, R6, 0x1, RZ, 0xc0, !PT ;  /* 0x0000000106ff7812 */ /* 0x004fda000780c0ff */
[----:B---3--:R-:W-:Y:S01]  /*22c0*/  VOTEU.ANY UP1, P0 ;  /* 0x0000000000ff7886 */ /* 0x008fe20000020100 */
[----:B------:R-:W-:-:S13]  /*22d0*/  PLOP3.LUT P0, PT, PT, PT, UP1, 0x80, 0x8 ;  /* 0x000000000008781c */ /* 0x000fda0003f0f018 */
[----:B-1----:R-:W-:Y:S02]  /*22e0*/  @P0 LOP3.LUT R0, R5, 0xffff, RZ, 0xc0, !PT ;  /* 0x0000ffff05000812 */ /* 0x002fe400078ec0ff */
[----:B------:R-:W-:Y:S02]  /*22f0*/  @P0 MOV R2, R4 ;  /* 0x0000000400020202 */ /* 0x000fe40000000f00 */
[----:B------:R-:W-:Y:S01]  /*2300*/  @P0 R2UR UR5, R0 ;  /* 0x00000000000502ca */ /* 0x000fe200000e0000 */
[----:B------:R-:W-:Y:S01]  /*2310*/  VIADD R0, R3, 0x80 ;  /* 0x0000008003007836 */ /* 0x000fe20000000000 */
[----:B------:R-:W-:Y:S02]  /*2320*/  @P0 SHF.R.U32.HI R4, RZ, 0x10, R5 ;  /* 0x00000010ff040819 */ /* 0x000fe40000011605 */
[----:B------:R-:W-:Y:S02]  /*2330*/  @P0 R2UR UR6, R2 ;  /* 0x00000000020602ca */ /* 0x000fe400000e0000 */
[----:B------:R-:W-:-:S02]  /*2340*/  PRMT R0, RZ, 0x654, R0 ;  /* 0x00000654ff007816 */ /* 0x000fc40000000000 */
[----:B------:R-:W-:Y:S02]  /*2350*/  @P0 R2UR UR4, R4 ;  /* 0x00000000040402ca */ /* 0x000fe400000e0000 */
[----:B------:R1:W-:Y:S03]  /*2360*/  SYNCS.ARRIVE.TRANS64.RED.A1T0 RZ, [R0+URZ], RZ ;  /* 0x000000ff00ff79a7 */ /* 0x0003e600081004ff */
[----:B------:R-:W-:-:S04]  /*2370*/  @UP1 UMOV UR37, UR5 ;  /* 0x0000000500251c82 */ /* 0x000fc80008000000 */
[----:B------:R-:W-:-:S04]  /*2380*/  @UP1 UMOV UR40, UR6 ;  /* 0x0000000600281c82 */ /* 0x000fc80008000000 */
[----:B------:R-:W-:Y:S01]  /*2390*/  @UP1 UMOV UR36, UR4 ;  /* 0x0000000400241c82 */ /* 0x000fe20008000000 */
[----:B------:R-:W-:Y:S05]  /*23a0*/  BRA.U !UP0, `(.L_x_40) ;  /* 0x0000000108d47547 */ /* 0x000fea000b800000 */
[----:B------:R-:W2:Y:S01]  /*23b0*/  LDCU.128 UR16, c[0x0][0xb10] ;  /* 0x00016200ff1077ac */ /* 0x000ea20008000c00 */
[----:B------:R-:W3:Y:S01]  /*23c0*/  LDCU UR12, c[0x0][0xb20] ;  /* 0x00016400ff0c77ac */ /* 0x000ee20008000800 */
[----:B------:R-:W4:Y:S01]  /*23d0*/  LDCU UR20, c[0x0][0xb0c] ;  /* 0x00016180ff1477ac */ /* 0x000f220008000800 */
[----:B------:R-:W1:Y:S01]  /*23e0*/  LDCU.64 UR8, c[0x0][0xb28] ;  /* 0x00016500ff0877ac */ /* 0x000e620008000a00 */
[----:B------:R-:W-:Y:S02]  /*23f0*/  UISETP.NE.AND UP3, UPT, UR45, 0x1, UPT ;  /* 0x000000012d00788c */ /* 0x000fe4000bf65270 */
[----:B--2---:R-:W-:Y:S02]  /*2400*/  UIMAD.WIDE.U32 UR6, UR41, UR19, URZ ;  /* 0x00000013290672a5 */ /* 0x004fe4000f8e00ff */
[----:B------:R-:W-:Y:S02]  /*2410*/  UIMAD.WIDE.U32 UR4, UR42, UR16, URZ ;  /* 0x000000102a0472a5 */ /* 0x000fe4000f8e00ff */
[----:B------:R-:W-:-:S02]  /*2420*/  UISETP.NE.AND UP0, UPT, UR18, 0x1, UPT ;  /* 0x000000011200788c */ /* 0x000fc4000bf05270 */
[----:B------:R-:W-:Y:S01]  /*2430*/  UIMAD.WIDE.U32 UR24, UR37, UR19, URZ ;  /* 0x00000013251872a5 */ /* 0x000fe2000f8e00ff */
[----:B------:R-:W-:Y:S02]  /*2440*/  UMOV UR6, UR7 ;  /* 0x0000000700067c82 */ /* 0x000fe40008000000 */
[----:B------:R-:W-:Y:S01]  /*2450*/  UMOV UR4, UR5 ;  /* 0x0000000500047c82 */ /* 0x000fe20008000000 */
[----:B---3--:R-:W-:Y:S02]  /*2460*/  USHF.R.U32.HI UR6, URZ, UR12, UR6 ;  /* 0x0000000cff067299 */ /* 0x008fe40008011606 */
[----:B----4-:R-:W-:Y:S02]  /*2470*/  UISETP.NE.AND UP2, UPT, UR20, 0x1, UPT ;  /* 0x000000011400788c */ /* 0x010fe4000bf45270 */
[----:B------:R-:W-:Y:S02]  /*2480*/  USHF.R.U32.HI UR4, URZ, UR17, UR4 ;  /* 0x00000011ff047299 */ /* 0x000fe40008011604 */
[----:B------:R-:W-:-:S02]  /*2490*/  USEL UR5, UR41, UR6, !UP0 ;  /* 0x0000000629057287 */ /* 0x000fc4000c000000 */
[----:B------:R-:W-:Y:S02]  /*24a0*/  USEL UR6, UR42, UR4, !UP2 ;  /* 0x000000042a067287 */ /* 0x000fe4000d000000 */
[----:B-1----:R-:W-:Y:S01]  /*24b0*/  UIMAD.WIDE.U32 UR10, UR5, UR8, URZ ;  /* 0x00000008050a72a5 */ /* 0x002fe2000f8e00ff */
[----:B------:R-:W-:Y:S01]  /*24c0*/  UMOV UR4, UR25 ;  /* 0x0000001900047c82 */ /* 0x000fe20008000000 */
[----:B------:R-:W-:Y:S02]  /*24d0*/  UIMAD.WIDE.U32 UR14, UR40, UR16, URZ ;  /* 0x00000010280e72a5 */ /* 0x000fe4000f8e00ff */
[----:B------:R-:W-:-:S03]  /*24e0*/  UIMAD.WIDE.U32 UR24, UR6, UR8, URZ ;  /* 0x00000008061872a5 */ /* 0x000fc6000f8e00ff */
[----:B------:R-:W-:Y:S01]  /*24f0*/  UMOV UR10, UR11 ;  /* 0x0000000b000a7c82 */ /* 0x000fe20008000000 */
[----:B------:R-:W-:Y:S02]  /*2500*/  USHF.R.U32.HI UR4, URZ, UR12, UR4 ;  /* 0x0000000cff047299 */ /* 0x000fe40008011604 */
[----:B------:R-:W-:Y:S01]  /*2510*/  @UP3 USHF.R.U32.HI UR5, URZ, UR9, UR10 ;  /* 0x00000009ff053299 */ /* 0x000fe2000801160a */
[----:B------:R-:W-:Y:S01]  /*2520*/  UMOV UR14, UR15 ;  /* 0x0000000f000e7c82 */ /* 0x000fe20008000000 */
[----:B------:R-:W-:Y:S01]  /*2530*/  UMOV UR24, UR25 ;  /* 0x0000001900187c82 */ /* 0x000fe20008000000 */
[----:B------:R-:W-:Y:S02]  /*2540*/  USHF.R.U32.HI UR17, URZ, UR17, UR14 ;  /* 0x00000011ff117299 */ /* 0x000fe4000801160e */
[----:B------:R-:W-:Y:S02]  /*2550*/  USEL UR4, UR37, UR4, !UP0 ;  /* 0x0000000425047287 */ /* 0x000fe4000c000000 */
[----:B------:R-:W-:-:S02]  /*2560*/  @UP3 USHF.R.U32.HI UR6, URZ, UR9, UR24 ;  /* 0x00000009ff063299 */ /* 0x000fc40008011618 */
[----:B------:R-:W-:Y:S02]  /*2570*/  UIMAD UR7, UR45, UR5, URZ ;  /* 0x000000052d0772a4 */ /* 0x000fe4000f8e02ff */
[----:B------:R-:W-:Y:S02]  /*2580*/  USEL UR5, UR40, UR17, !UP2 ;  /* 0x0000001128057287 */ /* 0x000fe4000d000000 */
[----:B------:R-:W-:Y:S02]  /*2590*/  UIMAD UR10, UR45, UR6, URZ ;  /* 0x000000062d0a72a4 */ /* 0x000fe4000f8e02ff */
[----:B------:R-:W-:Y:S02]  /*25a0*/  UISETP.GE.AND UP0, UPT, UR4, UR7, UPT ;  /* 0x000000070400728c */ /* 0x000fe4000bf06270 */
[----:B------:R-:W-:Y:S02]  /*25b0*/  UIMAD.WIDE.U32 UR14, UR4, UR8, URZ ;  /* 0x00000008040e72a5 */ /* 0x000fe4000f8e00ff */
[----:B------:R-:W-:-:S02]  /*25c0*/  UISETP.GE.OR UP0, UPT, UR5, UR10, UP0 ;  /* 0x0000000a0500728c */ /* 0x000fc40008706670 */
        /* <DEDUP_REMOVED lines=19> */
.L_x_40:
[----:B------:R-:W2:Y:S02]  /*2700*/  LDCU UR4, c[0x0][0xb30] ;  /* 0x00016600ff0477ac */ /* 0x000ea40008000800 */
[----:B--2---:R-:W-:-:S09]  /*2710*/  UISETP.NE.AND UP0, UPT, UR4, 0x1, UPT ;  /* 0x000000010400788c */ /* 0x004fd2000bf05270 */
[----:B------:R-:W-:Y:S05]  /*2720*/  BRA.U UP0, `(.L_x_41) ;  /* 0x0000000100447547 */ /* 0x000fea000b800000 */
[----:B------:R-:W2:Y:S01]  /*2730*/  LDCU.128 UR8, c[0x0][0xb10] ;  /* 0x00016200ff0877ac */ /* 0x000ea20008000c00 */
[----:B------:R-:W3:Y:S01]  /*2740*/  LDCU UR12, c[0x0][0xb0c] ;  /* 0x00016180ff0c77ac */ /* 0x000ee20008000800 */
[----:B------:R-:W4:Y:S01]  /*2750*/  LDCU UR14, c[0x0][0xb20] ;  /* 0x00016400ff0e77ac */ /* 0x000f220008000800 */
[----:B--2---:R-:W-:Y:S02]  /*2760*/  UIMAD.WIDE.U32 UR6, UR40, UR8, URZ ;  /* 0x00000008280672a5 */ /* 0x004fe4000f8e00ff */
[----:B------:R-:W-:Y:S02]  /*2770*/  UIMAD.WIDE.U32 UR4, UR37, UR11, URZ ;  /* 0x0000000b250472a5 */ /* 0x000fe4000f8e00ff */
[----:B---3--:R-:W-:Y:S02]  /*2780*/  UISETP.NE.AND UP2, UPT, UR12, 0x1, UPT ;  /* 0x000000010c00788c */ /* 0x008fe4000bf45270 */
[----:B------:R-:W-:Y:S01]  /*2790*/  UISETP.NE.AND UP0, UPT, UR10, 0x1, UPT ;  /* 0x000000010a00788c */ /* 0x000fe2000bf05270 */
[----:B------:R-:W-:-:S02]  /*27a0*/  UMOV UR6, UR7 ;  /* 0x0000000700067c82 */ /* 0x000fc40008000000 */
[----:B------:R-:W-:Y:S01]  /*27b0*/  UMOV UR4, UR5 ;  /* 0x0000000500047c82 */ /* 0x000fe20008000000 */
[----:B------:R-:W-:Y:S02]  /*27c0*/  USHF.R.U32.HI UR9, URZ, UR9, UR6 ;  /* 0x00000009ff097299 */ /* 0x000fe40008011606 */
[----:B----4-:R-:W-:Y:S02]  /*27d0*/  USHF.R.U32.HI UR4, URZ, UR14, UR4 ;  /* 0x0000000eff047299 */ /* 0x010fe40008011604 */
[----:B------:R-:W-:Y:S02]  /*27e0*/  USEL UR5, UR40, UR9, !UP2 ;  /* 0x0000000928057287 */ /* 0x000fe4000d000000 */
[----:B------:R-:W-:-:S04]  /*27f0*/  USEL UR4, UR37, UR4, !UP0 ;  /* 0x0000000425047287 */ /* 0x000fc8000c000000 */
[----:B------:R-:W-:Y:S02]  /*2800*/  UIADD3 UR6, UPT, UPT, UR5, -UR4, URZ ;  /* 0x8000000405067290 */ /* 0x000fe4000fffe0ff */
[----:B------:R-:W-:Y:S02]  /*2810*/  UIADD3 UR4, UPT, UPT, -UR5, UR4, URZ ;  /* 0x0000000405047290 */ /* 0x000fe4000fffe1ff */
[----:B------:R-:W-:Y:S02]  /*2820*/  UIMAD UR37, UR6, UR10, UR37 ;  /* 0x0000000a062572a4 */ /* 0x000fe4000f8e0225 */
[----:B------:R-:W-:-:S12]  /*2830*/  UIMAD UR40, UR4, UR12, UR40 ;  /* 0x0000000c042872a4 */ /* 0x000fd8000f8e0228 */
.L_x_41:
[----:B------:R-:W-:Y:S01]  /*2840*/  VIADD R11, R11, 0x1 ;  /* 0x000000010b0b7836 */ /* 0x000fe20000000000 */
[----:B------:R-:W-:Y:S02]  /*2850*/  R2UR UR5, R67 ;  /* 0x00000000430572ca */ /* 0x000fe400000e0000 */
[----:B------:R-:W-:Y:S02]  /*2860*/  R2UR UR4, R66 ;  /* 0x00000000420472ca */ /* 0x000fe400000e0000 */
[C---:B------:R-:W-:Y:S02]  /*2870*/  ISETP.NE.AND P0, PT, R11.reuse, 0x2, PT ;  /* 0x000000020b00780c */ /* 0x040fe40003f05270 */
[----:B------:R-:W-:Y:S02]  /*2880*/  PLOP3.LUT P1, PT, PT, PT, PT, 0x80, 0x8 ;  /* 0x000000000008781c */ /* 0x000fe40003f2f070 */
[----:B------:R-:W-:Y:S02]  /*2890*/  SEL R3, RZ, 0x1, P0 ;  /* 0x00000001ff037807 */ /* 0x000fe40000000000 */
[----:B------:R-:W-:-:S02]  /*28a0*/  SEL R11, R11, RZ, P0 ;  /* 0x000000ff0b0b7207 */ /* 0x000fc40000000000 */
[----:B------:R-:W-:Y:S01]  /*28b0*/  LOP3.LUT R10, R10, R3, RZ, 0x3c, !PT ;  /* 0x000000030a0a7212 */ /* 0x000fe200078e3cff */
[----:B------:R-:W-:Y:S02]  /*28c0*/  UIADD3 UR16, UPT, UPT, UR40, UR5, URZ ;  /* 0x0000000528107290 */ /* 0x000fe4000fffe0ff */
[----:B------:R-:W-:Y:S01]  /*28d0*/  UIADD3 UR20, UPT, UPT, UR37, UR4, URZ ;  /* 0x0000000425147290 */ /* 0x000fe2000fffe0ff */
[----:B------:R-:W-:Y:S11]  /*28e0*/  BRA.U UP1, `(.L_x_42) ;  /* 0xffffffed01dc7547 */ /* 0x000ff6000b83ffff */
[----:B------:R-:W-:Y:S01]  /*28f0*/  UIADD3 UR13, UPT, UPT, UR13, 0x10, URZ ;  /* 0x000000100d0d7890 */ /* 0x000fe2000fffe0ff */
[----:B------:R-:W-:-:S03]  /*2900*/  SHF.L.U32 R3, R12, 0x1f, RZ ;  /* 0x0000001f0c037819 */ /* 0x000fc600000006ff */
[----:B------:R-:W-:-:S09]  /*2910*/  ULEA UR4, UR21, UR13, 0x3 ;  /* 0x0000000d15047291 */ /* 0x000fd2000f8e18ff */
[----:B------:R-:W2:Y:S02]  /*2920*/  SYNCS.PHASECHK.TRANS64.TRYWAIT P0, [UR4], R3 ;  /* 0x00000003ff0075a7 */ /* 0x000ea40008001104 */
[----:B--2---:R-:W-:Y:S05]  /*2930*/  @!P0 BRA `(.L_x_43) ;  /* 0x00000080005c8947 */ /* 0x004fea0003800000 */
.L_x_177:
[----:B------:R-:W-:-:S04]  /*2940*/  UIADD3 UR4, UPT, UPT, UR21, 0x1, URZ ;  /* 0x0000000115047890 */ /* 0x000fc8000fffe0ff */
[----:B------:R-:W-:-:S04]  /*2950*/  UISETP.NE.AND UP0, UPT, UR4, 0x2, UPT ;  /* 0x000000020400788c */ /* 0x000fc8000bf05270 */
[----:B------:R-:W-:Y:S02]  /*2960*/  USEL UR5, URZ, 0x1, UP0 ;  /* 0x00000001ff057887 */ /* 0x000fe40008000000 */
[----:B------:R-:W-:-:S04]  /*2970*/  USEL UR4, UR4, URZ, UP0 ;  /* 0x000000ff04047287 */ /* 0x000fc80008000000 */
[----:B------:R-:W-:Y:S01]  /*2980*/  ULEA UR4, UR4, UR13, 0x3 ;  /* 0x0000000d04047291 */ /* 0x000fe2000f8e18ff */
[----:B-1----:R-:W-:-:S04]  /*2990*/  LOP3.LUT R3, R12, UR5, RZ, 0x3c, !PT ;  /* 0x000000050c037c12 */ /* 0x002fc8000f8e3cff */
[----:B------:R-:W-:Y:S01]  /*29a0*/  SHF.L.U32 R3, R3, 0x1f, RZ ;  /* 0x0000001f03037819 */ /* 0x000fe200000006ff */
[----:B------:R-:W-:-:S07]  /*29b0*/  IMAD.U32 R0, RZ, RZ, UR4 ;  /* 0x00000004ff007e24 */ /* 0x000fce000f8e00ff */
.L_x_44:
[----:B-1----:R1:W2:Y:S02]  /*29c0*/  SYNCS.PHASECHK.TRANS64.TRYWAIT P0, [R0+URZ], R3 ;  /* 0x00000003000075a7 */ /* 0x0022a400080011ff */
[----:B--2---:R-:W-:Y:S05]  /*29d0*/  @!P0 NANOSLEEP.SYNCS 0x989680 ;  /* 0x009896800000895d */ /* 0x004fea0003900000 */
[----:B------:R-:W2:Y:S02]  /*29e0*/  @!P0 SYNCS.PHASECHK.TRANS64 P0, [R0+URZ], R3 ;  /* 0x00000003000085a7 */ /* 0x000ea400080010ff */
[----:B--2---:R-:W-:Y:S05]  /*29f0*/  @P0 EXIT ;  /* 0x000000000000094d */ /* 0x004fea0003800000 */
[----:B------:R-:W-:Y:S05]  /*2a00*/  BRA `(.L_x_44) ;  /* 0xfffffffc00ec7947 */ /* 0x000fea000383ffff */
.L_x_22:
[----:B------:R-:W-:-:S04]  /*2a10*/  UISETP.NE.AND UP0, UPT, UR52, URZ, UPT ;  /* 0x000000ff3400728c */ /* 0x000fc8000bf05270 */
[----:B------:R-:W-:-:S09]  /*2a20*/  UISETP.NE.OR UP0, UPT, UR17, 0x1, UP0 ;  /* 0x000000011100788c */ /* 0x000fd20008705670 */
[----:B------:R-:W-:Y:S05]  /*2a30*/  BRA.U UP0, `(.L_x_45) ;  /* 0x0000000500487547 */ /* 0x000fea000b800000 */
[----:B------:R-:W-:Y:S01]  /*2a40*/  ISETP.GE.U32.AND P2, PT, R0, 0x4, PT ;  /* 0x000000040000780c */ /* 0x000fe20003f46070 */
[----:B------:R-:W-:Y:S01]  /*2a50*/  IMAD.MOV.U32 R12, RZ, RZ, 0x1 ;  /* 0x00000001ff0c7424 */ /* 0x000fe200078e00ff */
[----:B------:R-:W-:Y:S02]  /*2a60*/  CS2R R10, SRZ ;  /* 0x00000000000a7805 */ /* 0x000fe4000001ff00 */
[----:B------:R-:W-:Y:S01]  /*2a70*/  CS2R R8, SRZ ;  /* 0x0000000000087805 */ /* 0x000fe2000001ff00 */
[----:B------:R-:W-:Y:S01]  /*2a80*/  UMOV UR6, 0x400 ;  /* 0x0000040000067882 */ /* 0x000fe20000000000 */
[----:B------:R-:W-:Y:S01]  /*2a90*/  UMOV UR5, URZ ;  /* 0x000000ff00057c82 */ /* 0x000fe20008000000 */
[----:B------:R-:W-:-:S12]  /*2aa0*/  ULEA UR6, UR52, UR6, 0x18 ;  /* 0x0000000634067291 */ /* 0x000fd8000f8ec0ff */
.L_x_49:
[----:B------:R-:W-:Y:S02]  /*2ab0*/  LEA R2, R8, UR6, 0x3 ;  /* 0x0000000608027c11 */ /* 0x000fe4000f8e18ff */
[----:B------:R-:W-:-:S03]  /*2ac0*/  SHF.L.U32 R5, R9, 0x1f, RZ ;  /* 0x0000001f09057819 */ /* 0x000fc600000006ff */
[----:B------:R-:W-:Y:S01]  /*2ad0*/  VIADD R4, R2, 0xe0 ;  /* 0x000000e002047836 */ /* 0x000fe20000000000 */
[----:B------:R-:W1:Y:S02]  /*2ae0*/  SYNCS.PHASECHK.TRANS64.TRYWAIT P0, [R2+URZ+0xd0], R5 ;  /* 0x0000d005020075a7 */ /* 0x000e6400080011ff */
[----:B-1----:R-:W-:Y:S05]  /*2af0*/  @!P0 BRA `(.L_x_46) ;  /* 0x0000008000048947 */ /* 0x002fea0003800000 */
.L_x_178:
[----:B------:R-:W-:Y:S01]  /*2b00*/  ULEA UR4, UR5, UR6, 0x3 ;  /* 0x0000000605047291 */ /* 0x000fe2000f8e18ff */
[----:B------:R-:W-:Y:S02]  /*2b10*/  PRMT R4, RZ, 0x654, R4 ;  /* 0x00000654ff047816 */ /* 0x000fe40000000004 */
[----:B-1----:R-:W-:Y:S01]  /*2b20*/  SHF.L.U32 R5, R12, 0x1f, RZ ;  /* 0x0000001f0c057819 */ /* 0x002fe200000006ff */
[----:B------:R-:W-:Y:S01]  /*2b30*/  UIADD3 UR7, UPT, UPT, UR4, 0x70, URZ ;  /* 0x0000007004077890 */ /* 0x000fe2000fffe0ff */
[----:B------:R1:W-:Y:S05]  /*2b40*/  SYNCS.ARRIVE.TRANS64.RED.A1T0 RZ, [R4+URZ], RZ ;  /* 0x000000ff04ff79a7 */ /* 0x0003ea00081004ff */
[----:B------:R-:W-:Y:S01]  /*2b50*/  IMAD.U32 R7, RZ, RZ, UR7 ;  /* 0x00000007ff077e24 */ /* 0x000fe2000f8e00ff */
[----:B------:R-:W2:Y:S04]  /*2b60*/  SYNCS.PHASECHK.TRANS64.TRYWAIT P0, [UR4+0x80], R5 ;  /* 0x00008005ff0075a7 */ /* 0x000ea80008001104 */
[----:B------:R-:W-:Y:S01]  /*2b70*/  PRMT R6, R0, 0x654, R7 ;  /* 0x0000065400067816 */ /* 0x000fe20000000007 */
[----:B-1----:R-:W-:Y:S01]  /*2b80*/  @!P2 IMAD.MOV.U32 R4, RZ, RZ, 0x10 ;  /* 0x00000010ff04a424 */ /* 0x002fe200078e00ff */
[----:B--2---:R-:W-:Y:S06]  /*2b90*/  @!P0 BRA `(.L_x_47) ;  /* 0x0000007c00f08947 */ /* 0x004fec0003800000 */
.L_x_180:
[----:B------:R-:W-:Y:S01]  /*2ba0*/  ULEA UR8, UR5, UR6, 0x4 ;  /* 0x0000000605087291 */ /* 0x000fe2000f8e20ff */
[----:B------:R-:W-:Y:S01]  /*2bb0*/  SEL R3, R6, R3, !P2 ;  /* 0x0000000306037207 */ /* 0x000fe20005000000 */
[----:B------:R-:W-:Y:S01]  /*2bc0*/  UIADD3 UR9, UPT, UPT, UR4, 0x70, URZ ;  /* 0x0000007004097890 */ /* 0x000fe2000fffe0ff */
[----:B-1----:R-:W-:Y:S01]  /*2bd0*/  LEA R2, R11, UR6, 0x3 ;  /* 0x000000060b027c11 */ /* 0x002fe2000f8e18ff */
[----:B------:R-:W-:Y:S01]  /*2be0*/  UIADD3 UR8, UPT, UPT, UR8, 0x100, URZ ;  /* 0x0000010008087890 */ /* 0x000fe2000fffe0ff */
[----:B------:R-:W-:Y:S01]  /*2bf0*/  SHF.L.U32 R5, R10, 0x1f, RZ ;  /* 0x0000001f0a057819 */ /* 0x000fe200000006ff */
[----:B------:R1:W-:Y:S01]  /*2c00*/  @!P2 SYNCS.ARRIVE.TRANS64.RED RZ, [R3+URZ], R4 ;  /* 0x0000000403ffa9a7 */ /* 0x0003e200080004ff */
[----:B------:R-:W-:Y:S01]  /*2c10*/  UIADD3 UR4, UPT, UPT, UR5, 0x1, URZ ;  /* 0x0000000105047890 */ /* 0x000fe2000fffe0ff */
[----:B------:R-:W-:-:S03]  /*2c20*/  VIADD R8, R8, 0x1 ;  /* 0x0000000108087836 */ /* 0x000fc60000000000 */
[----:B------:R-:W-:Y:S02]  /*2c30*/  UISETP.NE.AND UP0, UPT, UR4, 0x2, UPT ;  /* 0x000000020400788c */ /* 0x000fe4000bf05270 */
[----:B------:R-:W-:Y:S06]  /*2c40*/  UGETNEXTWORKID.BROADCAST [UR8], [UR9] ;  /* 0x00000000080073ca */ /* 0x000fec0008000100 */
[----:B------:R-:W-:Y:S01]  /*2c50*/  USEL UR7, URZ, 0x1, UP0 ;  /* 0x00000001ff077887 */ /* 0x000fe20008000000 */
[----:B------:R-:W-:Y:S01]  /*2c60*/  ISETP.NE.AND P0, PT, R8, 0x2, PT ;  /* 0x000000020800780c */ /* 0x000fe20003f05270 */
[----:B------:R-:W-:Y:S01]  /*2c70*/  USEL UR5, UR4, URZ, UP0 ;  /* 0x000000ff04057287 */ /* 0x000fe20008000000 */
[----:B------:R-:W2:Y:S03]  /*2c80*/  SYNCS.PHASECHK.TRANS64.TRYWAIT P1, [R2+URZ+0x70], R5 ;  /* 0x00007005020075a7 */ /* 0x000ea600080211ff */
[----:B------:R-:W-:Y:S01]  /*2c90*/  LOP3.LUT R12, R12, UR7, RZ, 0x3c, !PT ;  /* 0x000000070c0c7c12 */ /* 0x000fe2000f8e3cff */
[----:B-12---:R-:W-:Y:S07]  /*2ca0*/  @!P1 BRA `(.L_x_48) ;  /* 0x0000007c00c49947 */ /* 0x006fee0003800000 */
.L_x_181:
[C---:B------:R-:W-:Y:S01]  /*2cb0*/  LEA R4, R11.reuse, UR6, 0x4 ;  /* 0x000000060b047c11 */ /* 0x040fe2000f8e20ff */
[----:B-1----:R-:W-:Y:S01]  /*2cc0*/  VIADD R2, R2, 0x80 ;  /* 0x0000008002027836 */ /* 0x002fe20000000000 */
[----:B------:R-:W-:Y:S01]  /*2cd0*/  SEL R8, R8, RZ, P0 ;  /* 0x000000ff08087207 */ /* 0x000fe20000000000 */
[----:B------:R-:W-:-:S03]  /*2ce0*/  VIADD R11, R11, 0x1 ;  /* 0x000000010b0b7836 */ /* 0x000fc60000000000 */
[----:B------:R-:W1:Y:S01]  /*2cf0*/  LDS.128 R4, [R4+0x100] ;  /* 0x0001000004047984 */ /* 0x000e620000000c00 */
[----:B------:R-:W-:Y:S02]  /*2d00*/  PRMT R2, RZ, 0x654, R2 ;  /* 0x00000654ff027816 */ /* 0x000fe40000000002 */
[C---:B------:R-:W-:Y:S01]  /*2d10*/  ISETP.NE.AND P1, PT, R11.reuse, 0x2, PT ;  /* 0x000000020b00780c */ /* 0x040fe20003f25270 */
[----:B------:R-:W-:Y:S01]  /*2d20*/  @!PT LDS RZ, [RZ] ;  /* 0x00000000fffff984 */ /* 0x000fe20000000800 */
[----:B------:R-:W-:Y:S01]  /*2d30*/  @!PT LDS RZ, [RZ] ;  /* 0x00000000fffff984 */ /* 0x000fe20000000800 */
[----:B------:R-:W-:Y:S01]  /*2d40*/  @!PT LDS RZ, [RZ] ;  /* 0x00000000fffff984 */ /* 0x000fe20000000800 */
[----:B------:R-:W-:Y:S01]  /*2d50*/  @!PT LDS RZ, [RZ] ;  /* 0x00000000fffff984 */ /* 0x000fe20000000800 */
[----:B------:R2:W-:Y:S06]  /*2d60*/  MEMBAR.ALL.CTA ;  /* 0x0000000000007992 */ /* 0x0005ec0000008000 */
[----:B--2---:R-:W2:Y:S01]  /*2d70*/  FENCE.VIEW.ASYNC.S ;  /* 0x00000000000073c6 */ /* 0x004ea20000000000 */
[----:B------:R-:W-:Y:S01]  /*2d80*/  SEL R11, R11, RZ, P1 ;  /* 0x000000ff0b0b7207 */ /* 0x000fe20000800000 */
[----:B--2---:R2:W-:Y:S01]  /*2d90*/  SYNCS.ARRIVE.TRANS64.RED.A1T0 RZ, [R2+URZ], RZ ;  /* 0x000000ff02ff79a7 */ /* 0x0045e200081004ff */
[----:B-1----:R-:W-:-:S02]  /*2da0*/  LOP3.LUT P3, RZ, R6, 0x1, RZ, 0xc0, !PT ;  /* 0x0000000106ff7812 */ /* 0x002fc4000786c0ff */
[----:B------:R-:W-:-:S04]  /*2db0*/  SEL R5, RZ, 0x1, P1 ;  /* 0x00000001ff057807 */ /* 0x000fc80000800000 */
[----:B------:R-:W-:Y:S02]  /*2dc0*/  LOP3.LUT R10, R10, R5, RZ, 0x3c, !PT ;  /* 0x000000050a0a7212 */ /* 0x000fe400078e3cff */
[----:B--2---:R-:W-:-:S04]  /*2dd0*/  SEL R2, RZ, 0x1, P0 ;  /* 0x00000001ff027807 */ /* 0x004fc80000000000 */
[----:B------:R-:W-:Y:S01]  /*2de0*/  LOP3.LUT R9, R9, R2, RZ, 0x3c, !PT ;  /* 0x0000000209097212 */ /* 0x000fe200078e3cff */
[----:B------:R-:W-:Y:S06]  /*2df0*/  @P3 BRA `(.L_x_49) ;  /* 0xfffffffc002c3947 */ /* 0x000fec000383ffff */
[----:B------:R-:W-:Y:S01]  /*2e00*/  ULEA UR4, UR5, UR6, 0x3 ;  /* 0x0000000605047291 */ /* 0x000fe2000f8e18ff */
[----:B------:R-:W-:-:S08]  /*2e10*/  SHF.L.U32 R3, R12, 0x1f, RZ ;  /* 0x0000001f0c037819 */ /* 0x000fd000000006ff */
[----:B------:R-:W1:Y:S02]  /*2e20*/  SYNCS.PHASECHK.TRANS64 P0, [UR4+0x80], R3 ;  /* 0x00008003ff0075a7 */ /* 0x000e640008001004 */
[----:B-1----:R-:W-:Y:S05]  /*2e30*/  @P0 BRA `(.L_x_50) ;  /* 0x0000000000080947 */ /* 0x002fea0003800000 */
[----:B------:R-:W1:Y:S02]  /*2e40*/  SYNCS.PHASECHK.TRANS64.TRYWAIT P0, [UR4+0x80], R3 ;  /* 0x00008003ff0075a7 */ /* 0x000e640008001104 */
[----:B-1----:R-:W-:Y:S05]  /*2e50*/  @!P0 BRA `(.L_x_51) ;  /* 0x0000007c006c8947 */ /* 0x002fea0003800000 */
.L_x_50:
[----:B------:R-:W-:-:S04]  /*2e60*/  UIADD3 UR7, UPT, UPT, UR5, 0x1, URZ ;  /* 0x0000000105077890 */ /* 0x000fc8000fffe0ff */
[----:B------:R-:W-:-:S04]  /*2e70*/  UISETP.NE.AND UP0, UPT, UR7, 0x2, UPT ;  /* 0x000000020700788c */ /* 0x000fc8000bf05270 */
[----:B------:R-:W-:Y:S02]  /*2e80*/  USEL UR8, URZ, 0x1, UP0 ;  /* 0x00000001ff087887 */ /* 0x000fe40008000000 */
[----:B------:R-:W-:-:S04]  /*2e90*/  USEL UR7, UR7, URZ, UP0 ;  /* 0x000000ff07077287 */ /* 0x000fc80008000000 */
[----:B------:R-:W-:Y:S01]  /*2ea0*/  ULEA UR7, UR7, UR6, 0x3 ;  /* 0x0000000607077291 */ /* 0x000fe2000f8e18ff */
[----:B-1----:R-:W-:-:S04]  /*2eb0*/  LOP3.LUT R3, R12, UR8, RZ, 0x3c, !PT ;  /* 0x000000080c037c12 */ /* 0x002fc8000f8e3cff */
[----:B------:R-:W-:-:S04]  /*2ec0*/  SHF.L.U32 R0, R3, 0x1f, RZ ;  /* 0x0000001f03007819 */ /* 0x000fc800000006ff */
[----:B------:R-:W1:Y:S02]  /*2ed0*/  SYNCS.PHASECHK.TRANS64 P0, [UR7+0x80], R0 ;  /* 0x00008000ff0075a7 */ /* 0x000e640008001007 */
[----:B-1----:R-:W-:Y:S05]  /*2ee0*/  @P0 EXIT ;  /* 0x000000000000094d */ /* 0x002fea0003800000 */
[----:B------:R-:W-:Y:S02]  /*2ef0*/  SHF.L.U32 R3, R3, 0x1f, RZ ;  /* 0x0000001f03037819 */ /* 0x000fe400000006ff */
[----:B------:R-:W-:-:S07]  /*2f00*/  MOV R0, UR7 ;  /* 0x0000000700007c02 */ /* 0x000fce0008000f00 */
.L_x_52:
[----:B-1----:R1:W2:Y:S02]  /*2f10*/  SYNCS.PHASECHK.TRANS64.TRYWAIT P0, [R0+URZ+0x80], R3 ;  /* 0x00008003000075a7 */ /* 0x0022a400080011ff */
[----:B--2---:R-:W-:Y:S05]  /*2f20*/  @!P0 NANOSLEEP.SYNCS 0x989680 ;  /* 0x009896800000895d */ /* 0x004fea0003900000 */
[----:B------:R-:W2:Y:S02]  /*2f30*/  @!P0 SYNCS.PHASECHK.TRANS64 P0, [R0+URZ+0x80], R3 ;  /* 0x00008003000085a7 */ /* 0x000ea400080010ff */
[----:B--2---:R-:W-:Y:S05]  /*2f40*/  @P0 EXIT ;  /* 0x000000000000094d */ /* 0x004fea0003800000 */
[----:B------:R-:W-:Y:S05]  /*2f50*/  BRA `(.L_x_52) ;  /* 0xfffffffc00ec7947 */ /* 0x000fea000383ffff */
.L_x_45:
[----:B------:R-:W-:Y:S05]  /*2f60*/  BRA.U UP4, `(.L_x_53) ;  /* 0x0000001104447547 */ /* 0x000fea000b800000 */
[----:B------:R-:W-:Y:S01]  /*2f70*/  UMOV UR4, 0x40 ;  /* 0x0000004000047882 */ /* 0x000fe20000000000 */
[----:B------:R-:W-:Y:S01]  /*2f80*/  NOP ;  /* 0x0000000000007918 */ /* 0x000fe20000000000 */
[----:B------:R-:W-:Y:S01]  /*2f90*/  ULEA UR5, UR52, UR4, 0x18 ;  /* 0x0000000434057291 */ /* 0x000fe2000f8ec0ff */
[----:B------:R-:W-:Y:S02]  /*2fa0*/  UMOV UR6, 0x400 ;  /* 0x0000040000067882 */ /* 0x000fe40000000000 */
[----:B------:R-:W-:-:S06]  /*2fb0*/  ULEA UR6, UR52, UR6, 0x18 ;  /* 0x0000000634067291 */ /* 0x000fcc000f8ec0ff */
[----:B------:R-:W1:Y:S02]  /*2fc0*/  LDS.U8 R0, [UR5+0x1c] ;  /* 0x00001c05ff007984 */ /* 0x000e640008000000 */
[----:B-1----:R-:W-:-:S13]  /*2fd0*/  ISETP.NE.AND P0, PT, R0, RZ, PT ;  /* 0x000000ff0000720c */ /* 0x002fda0003f05270 */
[----:B------:R-:W-:Y:S05]  /*2fe0*/  @P0 BRA `(.L_x_54) ;  /* 0x0000000000580947 */ /* 0x000fea0003800000 */
[----:B------:R-:W-:-:S13]  /*2ff0*/  ELECT P0, URZ, PT ;  /* 0x0000000000ff782f */ /* 0x000fda0003800000 */
[----:B------:R-:W-:Y:S05]  /*3000*/  @!P0 BRA `(.L_x_55) ;  /* 0x0000000000608947 */ /* 0x000fea0003800000 */
[----:B------:R-:W-:Y:S01]  /*3010*/  UMOV UR4, 0x10 ;  /* 0x0000001000047882 */ /* 0x000fe20000000000 */
[----:B------:R-:W-:Y:S01]  /*3020*/  HFMA2 R0, -RZ, RZ, 0, 5.9604644775390625e-08 ;  /* 0x00000001ff007431 */ /* 0x000fe200000001ff */
[----:B------:R-:W-:-:S03]  /*3030*/  MOV R3, 0xffff ;  /* 0x0000ffff00037802 */ /* 0x000fc60000000f00 */
[----:B------:R-:W-:Y:S04]  /*3040*/  DEPBAR.LE SB1, 0x36 ;  /* 0x00009d800000791a */ /* 0x000fe80000000000 */
[----:B------:R-:W1:Y:S02]  /*3050*/  UTCATOMSWS.FIND_AND_SET.ALIGN UP0, UR4, UR4 ;  /* 0x00000004000475e3 */ /* 0x000e640008000800 */
[----:B-1----:R-:W-:Y:S01]  /*3060*/  MOV R4, UR4 ;  /* 0x0000000400047c02 */ /* 0x002fe20008000f00 */
[----:B------:R-:W-:Y:S06]  /*3070*/  BRA.U UP0, `(.L_x_56) ;  /* 0x0000000100187547 */ /* 0x000fec000b800000 */
.L_x_57:
[----:B------:R-:W-:Y:S05]  /*3080*/  NANOSLEEP 0x64 ;  /* 0x000000640000795d */ /* 0x000fea0003800000 */
[----:B------:R-:W-:-:S05]  /*3090*/  UMOV UR4, 0x10 ;  /* 0x0000001000047882 */ /* 0x000fca0000000000 */
[----:B------:R-:W-:Y:S04]  /*30a0*/  DEPBAR.LE SB1, 0x36 ;  /* 0x00009d800000791a */ /* 0x000fe80000000000 */
[----:B------:R-:W1:Y:S02]  /*30b0*/  UTCATOMSWS.FIND_AND_SET.ALIGN UP0, UR4, UR4 ;  /* 0x00000004000475e3 */ /* 0x000e640008000800 */
[----:B-1----:R-:W-:Y:S01]  /*30c0*/  MOV R4, UR4 ;  /* 0x0000000400047c02 */ /* 0x002fe20008000f00 */
[----:B------:R-:W-:Y:S05]  /*30d0*/  BRA.U !UP0, `(.L_x_57) ;  /* 0xfffffffd08e87547 */ /* 0x000fea000b83ffff */
.L_x_56:
[-C--:B------:R-:W-:Y:S02]  /*30e0*/  SHF.L.U32 R3, R3, R4.reuse, RZ ;  /* 0x0000000403037219 */ /* 0x080fe400000006ff */
[----:B------:R-:W-:Y:S01]  /*30f0*/  SHF.L.U32 R0, R0, R4, RZ ;  /* 0x0000000400007219 */ /* 0x000fe200000006ff */
[----:B------:R-:W-:Y:S02]  /*3100*/  IMAD.SHL.U32 R4, R4, 0x20, RZ ;  /* 0x0000002004047824 */ /* 0x000fe400078e00ff */
[----:B------:R1:W-:Y:S04]  /*3110*/  ATOMS.OR RZ, [UR5+0x14], R3 ;  /* 0x00001403ffff798c */ /* 0x0003e8000b000005 */
[----:B------:R1:W-:Y:S04]  /*3120*/  ATOMS.OR RZ, [UR5+0x18], R0 ;  /* 0x00001800ffff798c */ /* 0x0003e8000b000005 */
[----:B------:R1:W-:Y:S01]  /*3130*/  STS [UR6+0x120], R4 ;  /* 0x00012004ff007988 */ /* 0x0003e20008000806 */
[----:B------:R-:W-:Y:S05]  /*3140*/  BRA `(.L_x_55) ;  /* 0x0000000000107947 */ /* 0x000fea0003800000 */
.L_x_54:
[----:B------:R-:W-:Y:S02]  /*3150*/  MOV R0, 0xffffffff ;  /* 0xffffffff00007802 */ /* 0x000fe40000000f00 */
[----:B------:R-:W-:-:S03]  /*3160*/  MOV R4, 0x3190 ;  /* 0x0000319000047802 */ /* 0x000fc60000000f00 */
[----:B------:R1:W-:Y:S04]  /*3170*/  STS [UR6+0x120], R0 ;  /* 0x00012000ff007988 */ /* 0x0003e80008000806 */
[----:B-1---5:R-:W-:Y:S05]  /*3180*/  CALL.REL.NOINC `($__internal_1_$__cuda_sm10x_tcgen05_guardrail_trap_phase_invalid_during_alloc) ;  /* 0x0000008400687944 */ /* 0x022fea0003c00000 */
.L_x_55:
[----:B------:R-:W-:Y:S05]  /*3190*/  WARPSYNC.ALL ;  /* 0x0000000000007948 */ /* 0x000fea0003800000 */
[----:B------:R-:W2:Y:S01]  /*31a0*/  S2UR UR4, SR_CgaCtaId ;  /* 0x00000000000479c3 */ /* 0x000ea20000008800 */
[----:B------:R-:W-:Y:S01]  /*31b0*/  UMOV UR41, 0x400 ;  /* 0x0000040000297882 */ /* 0x000fe20000000000 */
[----:B------:R-:W-:-:S06]  /*31c0*/  NOP ;  /* 0x0000000000007918 */ /* 0x000fcc0000000000 */
[----:B------:R-:W-:Y:S06]  /*31d0*/  BAR.ARV 0x6, 0xa0 ;  /* 0x0182800000007b1d */ /* 0x000fec0000002000 */
[----:B------:R-:W3:Y:S01]  /*31e0*/  LDCU UR6, c[0x0][0x38c] ;  /* 0x00007180ff0677ac */ /* 0x000ee20008000800 */
[----:B------:R-:W-:Y:S01]  /*31f0*/  LOP3.LUT R2, R2, 0xffff, RZ, 0xc0, !PT ;  /* 0x0000ffff02027812 */ /* 0x000fe200078ec0ff */
[----:B------:R-:W-:Y:S01]  /*3200*/  IMAD.MOV.U32 R11, RZ, RZ, 0x1 ;  /* 0x00000001ff0b7424 */ /* 0x000fe200078e00ff */
[----:B------:R-:W-:Y:S01]  /*3210*/  CS2R R8, SRZ ;  /* 0x0000000000087805 */ /* 0x000fe2000001ff00 */
[----:B------:R-:W4:Y:S01]  /*3220*/  LDCU UR7, c[0x0][0x38c] ;  /* 0x00007180ff0777ac */ /* 0x000f220008000800 */
[----:B------:R-:W-:Y:S01]  /*3230*/  R2UR UR42, R2 ;  /* 0x00000000022a72ca */ /* 0x000fe200000e0000 */
[----:B------:R-:W-:Y:S01]  /*3240*/  IMAD.MOV.U32 R10, RZ, RZ, RZ ;  /* 0x000000ffff0a7224 */ /* 0x000fe200078e00ff */
[----:B------:R-:W-:Y:S01]  /*3250*/  UMOV UR45, URZ ;  /* 0x000000ff002d7c82 */ /* 0x000fe20008000000 */
[----:B------:R-:W-:Y:S01]  /*3260*/  UMOV UR39, URZ ;  /* 0x000000ff00277c82 */ /* 0x000fe20008000000 */
[----:B--2---:R-:W-:Y:S01]  /*3270*/  ULEA UR41, UR4, UR41, 0x18 ;  /* 0x0000002904297291 */ /* 0x004fe2000f8ec0ff */
[----:B------:R-:W-:Y:S01]  /*3280*/  UMOV UR62, 0x0 ;  /* 0x00000000003e7882 */ /* 0x000fe20000000000 */
[----:B------:R-:W-:-:S02]  /*3290*/  UMOV UR63, 0x4400910 ;  /* 0x04400910003f7882 */ /* 0x000fc40000000000 */
[----:B------:R-:W-:Y:S02]  /*32a0*/  UIADD3 UR5, UPT, UPT, UR41, 0x8800, URZ ;  /* 0x0000880029057890 */ /* 0x000fe4000fffe0ff */
[----:B------:R-:W-:Y:S02]  /*32b0*/  UIADD3 UR4, UPT, UPT, UR41, 0x10800, URZ ;  /* 0x0001080029047890 */ /* 0x000fe4000fffe0ff */
[----:B---3--:R-:W-:Y:S01]  /*32c0*/  UIADD3 UR6, UPT, UPT, UR6, 0x3f, URZ ;  /* 0x0000003f06067890 */ /* 0x008fe2000fffe0ff */
[----:B-1----:R-:W1:Y:S01]  /*32d0*/  LDS R0, [UR41+0x120] ;  /* 0x00012029ff007984 */ /* 0x002e620008000800 */
[----:B------:R-:W-:Y:S02]  /*32e0*/  USHF.R.U32.HI UR5, URZ, 0x4, UR5 ;  /* 0x00000004ff057899 */ /* 0x000fe40008011605 */
[----:B------:R-:W-:Y:S02]  /*32f0*/  USHF.R.S32.HI UR47, URZ, 0x1f, UR6 ;  /* 0x0000001fff2f7899 */ /* 0x000fe40008011406 */
[----:B------:R-:W-:-:S02]  /*3300*/  USHF.R.U32.HI UR4, URZ, 0x4, UR4 ;  /* 0x00000004ff047899 */ /* 0x000fc40008011604 */
[----:B------:R-:W-:Y:S02]  /*3310*/  ULEA.HI UR47, UR47, UR6, URZ, 0x6 ;  /* 0x000000062f2f7291 */ /* 0x000fe4000f8f30ff */
[----:B------:R-:W-:Y:S02]  /*3320*/  ULOP3.LUT UR5, UR5, 0x3fff, URZ, 0xc0, !UPT ;  /* 0x00003fff05057892 */ /* 0x000fe4000f8ec0ff */
[----:B------:R-:W-:Y:S02]  /*3330*/  USHF.R.S32.HI UR47, URZ, 0x6, UR47 ;  /* 0x00000006ff2f7899 */ /* 0x000fe4000801142f */
[----:B------:R-:W-:Y:S02]  /*3340*/  ULOP3.LUT UR4, UR4, 0x3fff, URZ, 0xc0, !UPT ;  /* 0x00003fff04047892 */ /* 0x000fe4000f8ec0ff */
[----:B------:R-:W-:Y:S01]  /*3350*/  UISETP.LT.AND UP0, UPT, UR47, 0x1, UPT ;  /* 0x000000012f00788c */ /* 0x000fe2000bf01270 */
[----:B------:R-:W-:Y:S01]  /*3360*/  UMOV UR60, 0x0 ;  /* 0x00000000003c7882 */ /* 0x000fe20000000000 */
[----:B------:R-:W-:-:S02]  /*3370*/  UMOV UR61, 0x4400910 ;  /* 0x04400910003d7882 */ /* 0x000fc40000000000 */
[----:B------:R-:W-:Y:S01]  /*3380*/  USEL UR64, UR47, 0x1, !UP0 ;  /* 0x000000012f407887 */ /* 0x000fe2000c000000 */
[----:B------:R-:W-:Y:S01]  /*3390*/  UMOV UR58, 0x0 ;  /* 0x00000000003a7882 */ /* 0x000fe20000000000 */
[----:B------:R-:W-:Y:S01]  /*33a0*/  UMOV UR59, 0x4400910 ;  /* 0x04400910003b7882 */ /* 0x000fe20000000000 */
[----:B------:R-:W-:Y:S01]  /*33b0*/  UMOV UR56, 0x0 ;  /* 0x0000000000387882 */ /* 0x000fe20000000000 */
[----:B------:R-:W-:Y:S01]  /*33c0*/  UMOV UR57, 0x4400910 ;  /* 0x0440091000397882 */ /* 0x000fe20000000000 */
[----:B------:R-:W-:Y:S01]  /*33d0*/  UMOV UR54, 0x0 ;  /* 0x0000000000367882 */ /* 0x000fe20000000000 */
[----:B------:R-:W-:Y:S01]  /*33e0*/  UMOV UR55, 0x4400910 ;  /* 0x0440091000377882 */ /* 0x000fe20000000000 */
[----:B------:R-:W-:Y:S01]  /*33f0*/  UMOV UR52, 0x0 ;  /* 0x0000000000347882 */ /* 0x000fe20000000000 */
[----:B------:R-:W-:Y:S01]  /*3400*/  UMOV UR53, 0x4400910 ;  /* 0x0440091000357882 */ /* 0x000fe20000000000 */
[----:B------:R-:W-:Y:S02]  /*3410*/  ULOP3.LUT UR43, UR5, 0x10000, URZ, 0xfc, !UPT ;  /* 0x00010000052b7892 */ /* 0x000fe4000f8efcff */
[----:B------:R-:W-:-:S02]  /*3420*/  ULOP3.LUT UR44, UR4, 0x10000, URZ, 0xfc, !UPT ;  /* 0x00010000042c7892 */ /* 0x000fc4000f8efcff */
[----:B------:R-:W-:Y:S02]  /*3430*/  UIADD3 UR64, UPT, UPT, -UR64, URZ, URZ ;  /* 0x000000ff40407290 */ /* 0x000fe4000fffe1ff */
[----:B----4-:R-:W-:Y:S01]  /*3440*/  UISETP.GE.AND UP4, UPT, UR7, 0x1, UPT ;  /* 0x000000010700788c */ /* 0x010fe2000bf86270 */
[----:B------:R-:W-:Y:S01]  /*3450*/  UMOV UR50, 0x0 ;  /* 0x0000000000327882 */ /* 0x000fe20000000000 */
[----:B------:R-:W-:Y:S01]  /*3460*/  UMOV UR51, 0x4400910 ;  /* 0x0440091000337882 */ /* 0x000fe20000000000 */
[----:B------:R-:W-:Y:S01]  /*3470*/  UMOV UR48, 0x0 ;  /* 0x0000000000307882 */ /* 0x000fe20000000000 */
[----:B-1----:R-:W-:Y:S01]  /*3480*/  R2UR UR65, R0 ;  /* 0x00000000004172ca */ /* 0x002fe200000e0000 */
[----:B------:R-:W-:-:S14]  /*3490*/  UMOV UR49, 0x4400910 ;  /* 0x0440091000317882 */ /* 0x000fdc0000000000 */
.L_x_64:
[----:B------:R-:W-:Y:S02]  /*34a0*/  LEA R0, R10, UR41, 0x3 ;  /* 0x000000290a007c11 */ /* 0x000fe4000f8e18ff */
[----:B------:R-:W-:Y:S02]  /*34b0*/  SHF.L.U32 R5, R9, 0x1f, RZ ;  /* 0x0000001f09057819 */ /* 0x000fe400000006ff */
[----:B------:R-:W-:Y:S01]  /*34c0*/  PLOP3.LUT P0, PT, PT, PT, UP4, 0x80, 0x8 ;  /* 0x000000000008781c */ /* 0x000fe20003f0f048 */
[----:B------:R-:W-:Y:S01]  /*34d0*/  VIADD R3, R0, 0x80 ;  /* 0x0000008000037836 */ /* 0x000fe20000000000 */
[----:B-1----:R-:W1:Y:S02]  /*34e0*/  SYNCS.PHASECHK.TRANS64.TRYWAIT P1, [R0+URZ+0x70], R5 ;  /* 0x00007005000075a7 */ /* 0x002e6400080211ff */
[----:B-1-3--:R-:W-:Y:S09]  /*34f0*/  @!P1 BRA `(.L_x_58) ;  /* 0x0000007400dc9947 */ /* 0x00aff20003800000 */
.L_x_183:
[----:B------:R-:W-:Y:S01]  /*3500*/  LEA R4, R10, UR41, 0x4 ;  /* 0x000000290a047c11 */ /* 0x000fe2000f8e20ff */
[----:B------:R-:W-:Y:S01]  /*3510*/  @UP4 ULEA UR4, UR39, UR41, 0x3 ;  /* 0x0000002927044291 */ /* 0x000fe2000f8e18ff */
[----:B------:R-:W-:Y:S01]  /*3520*/  PLOP3.LUT P2, PT, PT, PT, PT, 0x80, 0x8 ;  /* 0x000000000008781c */ /* 0x000fe20003f4f070 */
[----:B------:R-:W-:Y:S01]  /*3530*/  ULEA UR46, UR45, UR41, 0x3 ;  /* 0x000000292d2e7291 */ /* 0x000fe2000f8e18ff */
[----:B------:R-:W-:Y:S02]  /*3540*/  PRMT R3, RZ, 0x654, R3 ;  /* 0x00000654ff037816 */ /* 0x000fe40000000003 */
[----:B-1----:R-:W1:Y:S01]  /*3550*/  LDS.128 R4, [R4+0x100] ;  /* 0x0001000004047984 */ /* 0x002e620000000c00 */
[----:B------:R-:W-:Y:S02]  /*3560*/  @P0 SHF.L.U32 R2, R8, 0x1f, RZ ;  /* 0x0000001f08020819 */ /* 0x000fe400000006ff */
[----:B------:R-:W-:Y:S01]  /*3570*/  SHF.L.U32 R0, R11, 0x1f, RZ ;  /* 0x0000001f0b007819 */ /* 0x000fe200000006ff */
[----:B------:R-:W-:Y:S01]  /*3580*/  @!PT LDS RZ, [RZ] ;  /* 0x00000000fffff984 */ /* 0x000fe20000000800 */
[----:B------:R-:W-:Y:S01]  /*3590*/  @!PT LDS RZ, [RZ] ;  /* 0x00000000fffff984 */ /* 0x000fe20000000800 */
[----:B------:R-:W-:Y:S01]  /*35a0*/  @!PT LDS RZ, [RZ] ;  /* 0x00000000fffff984 */ /* 0x000fe20000000800 */
[----:B------:R-:W-:Y:S01]  /*35b0*/  @!PT LDS RZ, [RZ] ;  /* 0x00000000fffff984 */ /* 0x000fe20000000800 */
[----:B------:R2:W-:Y:S06]  /*35c0*/  MEMBAR.ALL.CTA ;  /* 0x0000000000007992 */ /* 0x0005ec0000008000 */
[----:B--2---:R-:W2:Y:S02]  /*35d0*/  FENCE.VIEW.ASYNC.S ;  /* 0x00000000000073c6 */ /* 0x004ea40000000000 */
[----:B--2---:R2:W-:Y:S01]  /*35e0*/  SYNCS.ARRIVE.TRANS64.RED.A1T0 RZ, [R3+URZ], RZ ;  /* 0x000000ff03ff79a7 */ /* 0x0045e200081004ff */
[----:B------:R2:W3:Y:S01]  /*35f0*/  @P0 SYNCS.PHASECHK.TRANS64.TRYWAIT P2, [UR4], R2 ;  /* 0x00000002ff0005a7 */ /* 0x0004e20008041104 */
[----:B------:R-:W-:Y:S01]  /*3600*/  ULEA.HI UR4, UR45, UR45, URZ, 0x1 ;  /* 0x0000002d2d047291 */ /* 0x000fe2000f8f08ff */
[----:B-1----:R-:W-:-:S03]  /*3610*/  LOP3.LUT P1, RZ, R6, 0x1, RZ, 0xc0, !PT ;  /* 0x0000000106ff7812 */ /* 0x002fc6000782c0ff */
[----:B------:R-:W-:Y:S02]  /*3620*/  USHF.L.U32 UR5, UR4, 0x7, URZ ;  /* 0x0000000704057899 */ /* 0x000fe400080006ff */
[----:B------:R-:W-:Y:S02]  /*3630*/  ULOP3.LUT UR36, UR4, 0xffe, URZ, 0xc0, !UPT ;  /* 0x00000ffe04247892 */ /* 0x000fe4000f8ec0ff */
[----:B------:R-:W-:Y:S02]  /*3640*/  ULOP3.LUT UR4, UR5, 0xffffff00, URZ, 0xc0, !UPT ;  /* 0xffffff0005047892 */ /* 0x000fe4000f8ec0ff */
[----:B------:R-:W-:Y:S02]  /*3650*/  UIADD3 UR36, UPT, UPT, -UR36, UR45, URZ ;  /* 0x0000002d24247290 */ /* 0x000fe4000fffe1ff */
[----:B------:R-:W-:Y:S01]  /*3660*/  UIADD3 UR4, UPT, UPT, UR65, UR4, URZ ;  /* 0x0000000441047290 */ /* 0x000fe2000fffe0ff */
[----:B------:R-:W1:Y:S03]  /*3670*/  SYNCS.PHASECHK.TRANS64.TRYWAIT P0, [UR46+0xb0], R0 ;  /* 0x0000b000ff0075a7 */ /* 0x000e66000800112e */
[----:B------:R-:W-:Y:S01]  /*3680*/  ULEA UR36, UR36, UR4, 0x14 ;  /* 0x0000000424247291 */ /* 0x000fe2000f8ea0ff */
[----:B-123--:R-:W-:Y:S11]  /*3690*/  @!P0 BRA `(.L_x_59) ;  /* 0x0000007400888947 */ /* 0x00eff60003800000 */
.L_x_185:
[----:B------:R-:W-:Y:S01]  /*36a0*/  IADD3 R10, PT, PT, R10, 0x1, RZ ;  /* 0x000000010a0a7810 */ /* 0x000fe20007ffe0ff */
[----:B------:R-:W-:Y:S06]  /*36b0*/  BRA.U !UP4, `(.L_x_60) ;  /* 0x000000050c107547 */ /* 0x000fec000b800000 */
[----:B------:R-:W-:Y:S01]  /*36c0*/  UPLOP3.LUT UP2, UPT, UPT, UPT, UPT, 0x40, 0x4 ;  /* 0x000000000004789c */ /* 0x000fe20003f4e870 */
[----:B------:R-:W-:Y:S01]  /*36d0*/  UMOV UR38, UR64 ;  /* 0x0000004000267c82 */ /* 0x000fe20008000000 */
[----:B------:R-:W-:Y:S01]  /*36e0*/  UMOV UR37, UR47 ;  /* 0x0000002f00257c82 */ /* 0x000fe20008000000 */
[----:B------:R-:W-:-:S08]  /*36f0*/  UMOV UR5, UR39 ;  /* 0x0000002700057c82 */ /* 0x000fd00008000000 */
.L_x_63:
[----:B------:R-:W-:Y:S02]  /*3700*/  UIADD3 UR38, UPT, UPT, UR38, 0x1, URZ ;  /* 0x0000000126267890 */ /* 0x000fe4000fffe0ff */
[----:B------:R-:W-:Y:S02]  /*3710*/  ULEA UR7, UR5, UR41, 0x3 ;  /* 0x0000002905077291 */ /* 0x000fe4000f8e18ff */
[----:B------:R-:W-:Y:S01]  /*3720*/  UISETP.NE.AND UP3, UPT, UR38, URZ, UPT ;  /* 0x000000ff2600728c */ /* 0x000fe2000bf65270 */
[----:B--23--:R-:W-:Y:S10]  /*3730*/  @P2 BRA `(.L_x_61) ;  /* 0x00000000000c2947 */ /* 0x00cff40003800000 */
[----:B-1----:R-:W-:Y:S04]  /*3740*/  SHF.L.U32 R3, R8, 0x1f, RZ ;  /* 0x0000001f08037819 */ /* 0x002fe800000006ff */
[----:B------:R-:W1:Y:S02]  /*3750*/  SYNCS.PHASECHK.TRANS64.TRYWAIT P0, [UR7], R3 ;  /* 0x00000003ff0075a7 */ /* 0x000e640008001107 */
[----:B-1----:R-:W-:Y:S05]  /*3760*/  @!P0 BRA `(.L_x_62) ;  /* 0x00000074006c8947 */ /* 0x002fea0003800000 */
.L_x_61:
[----:B------:R-:W-:Y:S01]  /*3770*/  UISETP.NE.AND UP0, UPT, UR37, 0x1, UPT ;  /* 0x000000012500788c */ /* 0x000fe2000bf05270 */
[----:B------:R-:W-:Y:S01]  /*3780*/  PLOP3.LUT P2, PT, PT, PT, PT, 0x80, 0x8 ;  /* 0x000000000008781c */ /* 0x000fe20003f4f070 */
[----:B------:R-:W-:Y:S02]  /*3790*/  UIADD3 UR4, UPT, UPT, UR5, 0x1, URZ ;  /* 0x0000000105047890 */ /* 0x000fe4000fffe0ff */
[----:B------:R-:W-:Y:S02]  /*37a0*/  UIADD3 UR40, UPT, UPT, UR7, 0x10, URZ ;  /* 0x0000001007287890 */ /* 0x000fe4000fffe0ff */
[----:B------:R-:W-:Y:S01]  /*37b0*/  UISETP.NE.AND UP1, UPT, UR4, 0x2, UPT ;  /* 0x000000020400788c */ /* 0x000fe2000bf25270 */
[----:B------:R-:W-:Y:S01]  /*37c0*/  PLOP3.LUT P0, PT, PT, PT, UP0, 0x80, 0x8 ;  /* 0x000000000008781c */ /* 0x000fe20003f0f008 */
[----:B------:R-:W-:Y:S02]  /*37d0*/  UIADD3 UR37, UPT, UPT, UR37, -0x1, URZ ;  /* 0xffffffff25257890 */ /* 0x000fe4000fffe0ff */
[----:B------:R-:W-:Y:S02]  /*37e0*/  USEL UR6, URZ, 0x1, UP1 ;  /* 0x00000001ff067887 */ /* 0x000fe40008800000 */
[----:B------:R-:W-:Y:S01]  /*37f0*/  USEL UR39, UR4, URZ, UP1 ;  /* 0x000000ff04277287 */ /* 0x000fe20008800000 */
[----:B------:R-:W-:Y:S01]  /*3800*/  UMOV UR7, 0x40004040 ;  /* 0x4000404000077882 */ /* 0x000fe20000000000 */
[----:B------:R-:W-:Y:S02]  /*3810*/  UMOV UR35, 0x40004040 ;  /* 0x4000404000237882 */ /* 0x000fe40000000000 */
[----:B------:R-:W-:Y:S01]  /*3820*/  @UP0 ULEA UR4, UR39, UR41, 0x3 ;  /* 0x0000002927040291 */ /* 0x000fe2000f8e18ff */
[----:B------:R-:W-:Y:S01]  /*3830*/  LOP3.LUT R8, R8, UR6, RZ, 0x3c, !PT ;  /* 0x0000000608087c12 */ /* 0x000fe2000f8e3cff */
[----:B------:R-:W-:Y:S01]  /*3840*/  ULEA UR6, UR5, UR44, 0xc ;  /* 0x0000002c05067291 */ /* 0x000fe2000f8e60ff */
[----:B------:R-:W-:Y:S02]  /*3850*/  UMOV UR33, 0x40004040 ;  /* 0x4000404000217882 */ /* 0x000fe40000000000 */
[----:B-1----:R-:W-:Y:S01]  /*3860*/  @P0 SHF.L.U32 R0, R8, 0x1f, RZ ;  /* 0x0000001f08000819 */ /* 0x002fe200000006ff */
[----:B------:R-:W-:Y:S02]  /*3870*/  UIADD3 UR34, UPT, UPT, UR6, 0x2, URZ ;  /* 0x0000000206227890 */ /* 0x000fe4000fffe0ff */
[----:B------:R-:W-:Y:S01]  /*3880*/  UIADD3 UR30, UPT, UPT, UR6, 0x4, URZ ;  /* 0x00000004061e7890 */ /* 0x000fe2000fffe0ff */
[----:B------:R2:W3:Y:S01]  /*3890*/  @P0 SYNCS.PHASECHK.TRANS64.TRYWAIT P2, [UR4], R0 ;  /* 0x00000000ff0005a7 */ /* 0x0004e20008041104 */
[----:B------:R-:W-:Y:S02]  /*38a0*/  ULEA UR4, UR5, UR43, 0xa ;  /* 0x0000002b05047291 */ /* 0x000fe4000f8e50ff */
[----:B------:R-:W-:Y:S02]  /*38b0*/  UIADD3 UR26, UPT, UPT, UR6, 0x6, URZ ;  /* 0x00000006061a7890 */ /* 0x000fe4000fffe0ff */
        /* <DEDUP_REMOVED lines=10> */
[----:B------:R-:W-:Y:S01]  /*3960*/  UIADD3 UR8, UPT, UPT, UR4, 0x206, URZ ;  /* 0x0000020604087890 */ /* 0x000fe2000fffe0ff */
[----:B------:R-:W-:Y:S01]  /*3970*/  UMOV UR5, 0x40004040 ;  /* 0x4000404000057882 */ /* 0x000fe20000000000 */
[----:B------:R-:W-:Y:S01]  /*3980*/  UMOV UR31, 0x40004040 ;  /* 0x40004040001f7882 */ /* 0x000fe20000000000 */
[----:B------:R1:W-:Y:S01]  /*3990*/  UTCHMMA gdesc[UR4], gdesc[UR6], tmem[UR36], tmem[UR62], idesc[UR63], UP2 ;  /* 0x00ff3e06040075ea */ /* 0x0003e20009000024 */
[----:B------:R-:W-:Y:S01]  /*39a0*/  UPLOP3.LUT UP2, UPT, UPT, UPT, UPT, 0x80, 0x8 ;  /* 0x000000000008789c */ /* 0x000fe20003f4f070 */
[----:B------:R2:W-:Y:S01]  /*39b0*/  UTCHMMA gdesc[UR32], gdesc[UR34], tmem[UR36], tmem[UR60], idesc[UR61], UPT ;  /* 0x00ff3c22200075ea */ /* 0x0005e2000b800024 */
[----:B------:R-:W-:Y:S01]  /*39c0*/  UMOV UR29, 0x40004040 ;  /* 0x40004040001d7882 */ /* 0x000fe20000000000 */
[----:B------:R-:W-:Y:S01]  /*39d0*/  UMOV UR27, 0x40004040 ;  /* 0x40004040001b7882 */ /* 0x000fe20000000000 */
        /* <DEDUP_REMOVED lines=12> */
[----:B------:R-:W-:Y:S01]  /*3aa0*/  UMOV UR9, 0x40004040 ;  /* 0x4000404000097882 */ /* 0x000fe20000000000 */
[----:B------:R2:W-:Y:S01]  /*3ab0*/  UTCHMMA gdesc[UR12], gdesc[UR14], tmem[UR36], tmem[UR50], idesc[UR51], UPT ;  /* 0x00ff320e0c0075ea */ /* 0x0005e2000b800024 */
[----:B------:R2:W-:Y:S01]  /*3ac0*/  UTCHMMA gdesc[UR8], gdesc[UR10], tmem[UR36], tmem[UR48], idesc[UR49], UPT ;  /* 0x00ff300a080075ea */ /* 0x0005e2000b800024 */
[----:B------:R2:W-:Y:S01]  /*3ad0*/  UTCBAR.MULTICAST [UR40], URZ, UR42 ;  /* 0x000000ff280073e9 */ /* 0x0005e2000800082a */
[----:B-1----:R-:W-:Y:S01]  /*3ae0*/  UMOV UR5, UR39 ;  /* 0x0000002700057c82 */ /* 0x002fe20008000000 */
[----:B------:R-:W-:Y:S05]  /*3af0*/  BRA.U UP3, `(.L_x_63) ;  /* 0xfffffffd03007547 */ /* 0x000fea000b83ffff */
.L_x_60:
[----:B------:R-:W-:Y:S01]  /*3b00*/  UIADD3 UR4, UPT, UPT, UR45, 0x1, URZ ;  /* 0x000000012d047890 */ /* 0x000fe2000fffe0ff */
[C---:B------:R-:W-:Y:S01]  /*3b10*/  ISETP.NE.AND P0, PT, R10.reuse, 0x2, PT ;  /* 0x000000020a00780c */ /* 0x040fe20003f05270 */
[----:B------:R-:W-:Y:S02]  /*3b20*/  UIADD3 UR5, UPT, UPT, UR46, 0x90, URZ ;  /* 0x000000902e057890 */ /* 0x000fe4000fffe0ff */
[----:B------:R-:W-:Y:S01]  /*3b30*/  UISETP.NE.AND UP0, UPT, UR4, 0x4, UPT ;  /* 0x000000040400788c */ /* 0x000fe2000bf05270 */
[----:B-12---:R-:W-:Y:S02]  /*3b40*/  SEL R0, RZ, 0x1, P0 ;  /* 0x00000001ff007807 */ /* 0x006fe40000000000 */
[----:B------:R-:W-:Y:S01]  /*3b50*/  SEL R10, R10, RZ, P0 ;  /* 0x000000ff0a0a7207 */ /* 0x000fe20000000000 */
[----:B------:R-:W-:Y:S01]  /*3b60*/  USEL UR6, URZ, 0x1, UP0 ;  /* 0x00000001ff067887 */ /* 0x000fe20008000000 */
[----:B------:R-:W-:Y:S01]  /*3b70*/  LOP3.LUT R9, R9, R0, RZ, 0x3c, !PT ;  /* 0x0000000009097212 */ /* 0x000fe200078e3cff */
[----:B------:R-:W-:Y:S01]  /*3b80*/  USEL UR45, UR4, URZ, UP0 ;  /* 0x000000ff042d7287 */ /* 0x000fe20008000000 */
[----:B------:R1:W-:Y:S03]  /*3b90*/  UTCBAR [UR5], URZ ;  /* 0x000000ff050073e9 */ /* 0x0003e600080000ff */
[----:B------:R-:W-:Y:S01]  /*3ba0*/  LOP3.LUT R11, R11, UR6, RZ, 0x3c, !PT ;  /* 0x000000060b0b7c12 */ /* 0x000fe2000f8e3cff */
[----:B------:R-:W-:Y:S07]  /*3bb0*/  @P1 BRA `(.L_x_64) ;  /* 0xfffffff800381947 */ /* 0x000fee000383ffff */
[----:B------:R-:W2:Y:S01]  /*3bc0*/  S2UR UR8, SR_CgaCtaId ;  /* 0x00000000000879c3 */ /* 0x000ea20000008800 */
[----:B------:R-:W-:Y:S01]  /*3bd0*/  ELECT P0, URZ, PT ;  /* 0x0000000000ff782f */ /* 0x000fe20003800000 */
[----:B------:R-:W-:Y:S01]  /*3be0*/  IMAD.MOV.U32 R0, RZ, RZ, 0x1 ;  /* 0x00000001ff007424 */ /* 0x000fe200078e00ff */
[----:B------:R-:W-:Y:S01]  /*3bf0*/  UIADD3 UR41, UPT, UPT, UR41, 0xb0, URZ ;  /* 0x000000b029297890 */ /* 0x000fe2000fffe0ff */
[----:B------:R-:W-:Y:S01]  /*3c00*/  SHF.L.U32 R3, R11, 0x1f, RZ ;  /* 0x0000001f0b037819 */ /* 0x000fe200000006ff */
[----:B------:R-:W-:-:S03]  /*3c10*/  UMOV UR4, 0x40 ;  /* 0x0000004000047882 */ /* 0x000fc60000000000 */
[----:B------:R-:W-:Y:S01]  /*3c20*/  UVIRTCOUNT.DEALLOC.SMPOOL 0x80 ;  /* 0x000000800000784c */ /* 0x000fe20000000000 */
[----:B--2---:R-:W-:Y:S02]  /*3c30*/  ULEA UR8, UR8, UR4, 0x18 ;  /* 0x0000000408087291 */ /* 0x004fe4000f8ec0ff */
[----:B------:R-:W-:-:S07]  /*3c40*/  ULEA UR4, UR45, UR41, 0x3 ;  /* 0x000000292d047291 */ /* 0x000fce000f8e18ff */
[----:B------:R2:W-:Y:S02]  /*3c50*/  @P0 STS.U8 [UR8+0x1c], R0 ;  /* 0x00001c00ff000988 */ /* 0x0005e40008000008 */
[----:B------:R-:W4:Y:S02]  /*3c60*/  SYNCS.PHASECHK.TRANS64.TRYWAIT P0, [UR4], R3 ;  /* 0x00000003ff0075a7 */ /* 0x000f240008001104 */
[----:B--2-4-:R-:W-:Y:S05]  /*3c70*/  @!P0 BRA `(.L_x_65) ;  /* 0x0000007000408947 */ /* 0x014fea0003800000 */
.L_x_188:
[----:B------:R-:W-:-:S04]  /*3c80*/  UIADD3 UR4, UPT, UPT, UR45, 0x1, URZ ;  /* 0x000000012d047890 */ /* 0x000fc8000fffe0ff */
[----:B------:R-:W-:-:S04]  /*3c90*/  UISETP.NE.AND UP0, UPT, UR4, 0x4, UPT ;  /* 0x000000040400788c */ /* 0x000fc8000bf05270 */
[----:B------:R-:W-:Y:S02]  /*3ca0*/  USEL UR6, URZ, 0x1, UP0 ;  /* 0x00000001ff067887 */ /* 0x000fe40008000000 */
[----:B------:R-:W-:-:S04]  /*3cb0*/  USEL UR4, UR4, URZ, UP0 ;  /* 0x000000ff04047287 */ /* 0x000fc80008000000 */
[----:B-1----:R-:W-:Y:S01]  /*3cc0*/  ULEA UR5, UR4, UR41, 0x3 ;  /* 0x0000002904057291 */ /* 0x002fe2000f8e18ff */
[----:B------:R-:W-:-:S04]  /*3cd0*/  LOP3.LUT R2, R11, UR6, RZ, 0x3c, !PT ;  /* 0x000000060b027c12 */ /* 0x000fc8000f8e3cff */
[----:B--2---:R-:W-:-:S04]  /*3ce0*/  SHF.L.U32 R3, R2, 0x1f, RZ ;  /* 0x0000001f02037819 */ /* 0x004fc800000006ff */
[----:B------:R-:W1:Y:S02]  /*3cf0*/  SYNCS.PHASECHK.TRANS64.TRYWAIT P0, [UR5], R3 ;  /* 0x00000003ff0075a7 */ /* 0x000e640008001105 */
[----:B-1----:R-:W-:Y:S05]  /*3d00*/  @!P0 BRA `(.L_x_66) ;  /* 0x0000007000348947 */ /* 0x002fea0003800000 */
.L_x_190:
[----:B------:R-:W-:-:S04]  /*3d10*/  UIADD3 UR4, UPT, UPT, UR4, 0x1, URZ ;  /* 0x0000000104047890 */ /* 0x000fc8000fffe0ff */
[----:B------:R-:W-:-:S04]  /*3d20*/  UISETP.NE.AND UP0, UPT, UR4, 0x4, UPT ;  /* 0x000000040400788c */ /* 0x000fc8000bf05270 */
[----:B------:R-:W-:Y:S02]  /*3d30*/  USEL UR6, URZ, 0x1, UP0 ;  /* 0x00000001ff067887 */ /* 0x000fe40008000000 */
[----:B------:R-:W-:-:S04]  /*3d40*/  USEL UR4, UR4, URZ, UP0 ;  /* 0x000000ff04047287 */ /* 0x000fc80008000000 */
[----:B------:R-:W-:Y:S01]  /*3d50*/  ULEA UR5, UR4, UR41, 0x3 ;  /* 0x0000002904057291 */ /* 0x000fe2000f8e18ff */
[----:B------:R-:W-:-:S04]  /*3d60*/  LOP3.LUT R2, R2, UR6, RZ, 0x3c, !PT ;  /* 0x0000000602027c12 */ /* 0x000fc8000f8e3cff */
[----:B-1----:R-:W-:-:S04]  /*3d70*/  SHF.L.U32 R3, R2, 0x1f, RZ ;  /* 0x0000001f02037819 */ /* 0x002fc800000006ff */
[----:B------:R-:W1:Y:S02]  /*3d80*/  SYNCS.PHASECHK.TRANS64.TRYWAIT P0, [UR5], R3 ;  /* 0x00000003ff0075a7 */ /* 0x000e640008001105 */
[----:B-1----:R-:W-:Y:S05]  /*3d90*/  @!P0 BRA `(.L_x_67) ;  /* 0x0000007000288947 */ /* 0x002fea0003800000 */
.L_x_192:
[----:B------:R-:W-:-:S04]  /*3da0*/  UIADD3 UR4, UPT, UPT, UR4, 0x1, URZ ;  /* 0x0000000104047890 */ /* 0x000fc8000fffe0ff */
[----:B------:R-:W-:-:S04]  /*3db0*/  UISETP.NE.AND UP0, UPT, UR4, 0x4, UPT ;  /* 0x000000040400788c */ /* 0x000fc8000bf05270 */
[----:B------:R-:W-:Y:S02]  /*3dc0*/  USEL UR5, URZ, 0x1, UP0 ;  /* 0x00000001ff057887 */ /* 0x000fe40008000000 */
[----:B------:R-:W-:-:S04]  /*3dd0*/  USEL UR4, UR4, URZ, UP0 ;  /* 0x000000ff04047287 */ /* 0x000fc80008000000 */
[----:B------:R-:W-:Y:S01]  /*3de0*/  ULEA UR4, UR4, UR41, 0x3 ;  /* 0x0000002904047291 */ /* 0x000fe2000f8e18ff */
[----:B-1----:R-:W-:-:S04]  /*3df0*/  LOP3.LUT R3, R2, UR5, RZ, 0x3c, !PT ;  /* 0x0000000502037c12 */ /* 0x002fc8000f8e3cff */
[----:B------:R-:W-:-:S04]  /*3e00*/  SHF.L.U32 R3, R3, 0x1f, RZ ;  /* 0x0000001f03037819 */ /* 0x000fc800000006ff */
[----:B------:R-:W1:Y:S02]  /*3e10*/  SYNCS.PHASECHK.TRANS64.TRYWAIT P0, [UR4], R3 ;  /* 0x00000003ff0075a7 */ /* 0x000e640008001104 */
[----:B-1----:R-:W-:Y:S05]  /*3e20*/  @!P0 BRA `(.L_x_68) ;  /* 0x00000070001c8947 */ /* 0x002fea0003800000 */
.L_x_194:
[----:B------:R-:W-:Y:S01]  /*3e30*/  NOP ;  /* 0x0000000000007918 */ /* 0x000fe20000000000 */
[----:B-1----:R-:W1:Y:S01]  /*3e40*/  LDS R0, [UR8+0x14] ;  /* 0x00001408ff007984 */ /* 0x002e620008000800 */
[----:B------:R-:W-:Y:S01]  /*3e50*/  ULOP3.LUT UR4, UR65, 0xffff, URZ, 0xc0, !UPT ;  /* 0x0000ffff41047892 */ /* 0x000fe2000f8ec0ff */
[----:B------:R-:W-:Y:S01]  /*3e60*/  UMOV UR5, 0xffff ;  /* 0x0000ffff00057882 */ /* 0x000fe20000000000 */
[----:B------:R-:W-:Y:S02]  /*3e70*/  UMOV UR6, 0x1 ;  /* 0x0000000100067882 */ /* 0x000fe40000000000 */
[----:B------:R-:W-:-:S04]  /*3e80*/  USHF.R.U32.HI UR4, URZ, 0x5, UR4 ;  /* 0x00000005ff047899 */ /* 0x000fc80008011604 */
[----:B------:R-:W-:Y:S02]  /*3e90*/  USHF.L.U32 UR5, UR5, UR4, URZ ;  /* 0x0000000405057299 */ /* 0x000fe400080006ff */
[----:B------:R-:W-:-:S04]  /*3ea0*/  USHF.L.U32 UR4, UR6, UR4, URZ ;  /* 0x0000000406047299 */ /* 0x000fc800080006ff */
[----:B-1----:R-:W-:-:S04]  /*3eb0*/  LOP3.LUT R0, R0, UR5, RZ, 0xc0, !PT ;  /* 0x0000000500007c12 */ /* 0x002fc8000f8ec0ff */
[----:B------:R-:W-:-:S13]  /*3ec0*/  ISETP.NE.AND P0, PT, R0, UR5, PT ;  /* 0x0000000500007c0c */ /* 0x000fda000bf05270 */
[----:B------:R-:W-:Y:S05]  /*3ed0*/  @P0 BRA `(.L_x_69) ;  /* 0x0000000000580947 */ /* 0x000fea0003800000 */
[----:B------:R-:W1:Y:S02]  /*3ee0*/  LDS R0, [UR8+0x18] ;  /* 0x00001808ff007984 */ /* 0x000e640008000800 */
[----:B-1----:R-:W-:-:S04]  /*3ef0*/  LOP3.LUT R0, R0, UR4, RZ, 0xc0, !PT ;  /* 0x0000000400007c12 */ /* 0x002fc8000f8ec0ff */
[----:B------:R-:W-:-:S13]  /*3f00*/  ISETP.NE.AND P0, PT, R0, UR4, PT ;  /* 0x0000000400007c0c */ /* 0x000fda000bf05270 */
[----:B------:R-:W-:Y:S05]  /*3f10*/  @P0 BRA `(.L_x_70) ;  /* 0x00000000003c0947 */ /* 0x000fea0003800000 */
[----:B------:R-:W1:Y:S01]  /*3f20*/  S2R R2, SR_LANEID ;  /* 0x0000000000027919 */ /* 0x000e620000000000 */
[----:B------:R-:W-:Y:S01]  /*3f30*/  ULOP3.LUT UR5, URZ, UR5, URZ, 0x33, !UPT ;  /* 0x00000005ff057292 */ /* 0x000fe2000f8e33ff */
[----:B------:R-:W-:Y:S01]  /*3f40*/  LOP3.LUT R4, RZ, UR4, RZ, 0x33, !PT ;  /* 0x00000004ff047c12 */ /* 0x000fe2000f8e33ff */
[----:B------:R-:W-:Y:S02]  /*3f50*/  VOTEU.ANY UR4, UPT, PT ;  /* 0x0000000000047886 */ /* 0x000fe400038e0100 */
[----:B------:R-:W-:Y:S01]  /*3f60*/  UFLO.U32 UR4, UR4 ;  /* 0x00000004000472bd */ /* 0x000fe200080e0000 */
[----:B------:R-:W2:Y:S01]  /*3f70*/  REDUX UR6, R4 ;  /* 0x00000000040673c4 */ /* 0x000ea20000000000 */
[----:B------:R-:W-:-:S06]  /*3f80*/  IMAD.U32 R0, RZ, RZ, UR5 ;  /* 0x00000005ff007e24 */ /* 0x000fcc000f8e00ff */
[----:B------:R4:W-:Y:S01]  /*3f90*/  UTCATOMSWS.AND URZ, UR5 ;  /* 0x0000000500ff79e3 */ /* 0x0009e20008000000 */
[----:B------:R-:W3:Y:S01]  /*3fa0*/  REDUX UR7, R0 ;  /* 0x00000000000773c4 */ /* 0x000ee20000000000 */
[----:B-1----:R-:W-:Y:S01]  /*3fb0*/  ISETP.EQ.U32.AND P0, PT, R2, UR4, PT ;  /* 0x0000000402007c0c */ /* 0x002fe2000bf02070 */
[----:B--2---:R-:W-:Y:S01]  /*3fc0*/  IMAD.U32 R2, RZ, RZ, UR6 ;  /* 0x00000006ff027e24 */ /* 0x004fe2000f8e00ff */
[----:B---3--:R-:W-:-:S11]  /*3fd0*/  MOV R3, UR7 ;  /* 0x0000000700037c02 */ /* 0x008fd60008000f00 */
[----:B------:R4:W-:Y:S04]  /*3fe0*/  @P0 ATOMS.AND RZ, [UR8+0x14], R3 ;  /* 0x00001403ffff098c */ /* 0x0009e8000a800008 */
[----:B------:R4:W-:Y:S01]  /*3ff0*/  @P0 ATOMS.AND RZ, [UR8+0x18], R2 ;  /* 0x00001802ffff098c */ /* 0x0009e2000a800008 */
[----:B------:R-:W-:Y:S05]  /*4000*/  BRA `(.L_x_71) ;  /* 0x0000000000147947 */ /* 0x000fea0003800000 */
.L_x_70:
[----:B------:R-:W-:Y:S02]  /*4010*/  MOV R2, 0x4030 ;  /* 0x0000403000027802 */ /* 0x000fe40000000f00 */
[----:B---3-5:R-:W-:Y:S05]  /*4020*/  CALL.REL.NOINC `($__internal_0_$__cuda_sm10x_tcgen05_guardrail_trap_col_being_dealloced_not_returned_by_alloc) ;  /* 0x0000007400b47944 */ /* 0x028fea0003c00000 */
[----:B------:R-:W-:Y:S05]  /*4030*/  BRA `(.L_x_71) ;  /* 0x0000000000087947 */ /* 0x000fea0003800000 */
.L_x_69:
[----:B------:R-:W-:Y:S02]  /*4040*/  MOV R2, 0x4060 ;  /* 0x0000406000027802 */ /* 0x000fe40000000f00 */
[----:B---3-5:R-:W-:Y:S05]  /*4050*/  CALL.REL.NOINC `($__internal_2_$__cuda_sm10x_tcgen05_guardrail_trap_unallocated_columns_being_dealloced) ;  /* 0x0000007400c07944 */ /* 0x028fea0003c00000 */
.L_x_71:
[----:B------:R-:W-:Y:S01]  /*4060*/  NOP ;  /* 0x0000000000007918 */ /* 0x000fe20000000000 */
[----:B----4-:R-:W-:Y:S05]  /*4070*/  EXIT ;  /* 0x000000000000794d */ /* 0x010fea0003800000 */
.L_x_53:
[----:B------:R-:W-:-:S09]  /*4080*/  UISETP.NE.OR UP0, UPT, UR17, 0x3, !UP3 ;  /* 0x000000031100788c */ /* 0x000fd2000df05670 */
[----:B------:R-:W-:Y:S05]  /*4090*/  BRA.U UP0, `(.L_x_72) ;  /* 0x0000001500d47547 */ /* 0x000fea000b800000 */
[----:B------:R-:W1:Y:S01]  /*40a0*/  LDCU UR37, c[0x0][0x370] ;  /* 0x00006e00ff2577ac */ /* 0x000e620008000800 */
[----:B------:R-:W2:Y:S01]  /*40b0*/  LDC.64 R16, c[0x0][0x348] ;  /* 0x0000d200ff107b82 */ /* 0x000ea20000000a00 */
[----:B------:R-:W-:Y:S01]  /*40c0*/  HFMA2 R14, -RZ, RZ, 0, 0 ;  /* 0x00000000ff0e7431 */ /* 0x000fe200000001ff */
[----:B------:R-:W-:Y:S01]  /*40d0*/  MOV R13, RZ ;  /* 0x000000ff000d7202 */ /* 0x000fe20000000f00 */
[----:B------:R-:W1:Y:S01]  /*40e0*/  LDCU.128 UR48, c[0x0][0xb10] ;  /* 0x00016200ff3077ac */ /* 0x000e620008000c00 */
[----:B------:R-:W-:Y:S01]  /*40f0*/  HFMA2 R7, -RZ, RZ, 0, 0.0078125 ;  /* 0x00002000ff077431 */ /* 0x000fe200000001ff */
[----:B------:R-:W3:Y:S03]  /*4100*/  LDCU UR31, c[0x0][0x374] ;  /* 0x00006e80ff1f77ac */ /* 0x000ee60008000800 */
[----:B------:R-:W4:Y:S01]  /*4110*/  LDC.64 R2, c[0x0][0x888] ;  /* 0x00022200ff027b82 */ /* 0x000f220000000a00 */
[----:B------:R-:W3:Y:S01]  /*4120*/  LDCU UR15, c[0x0][0xb0c] ;  /* 0x00016180ff0f77ac */ /* 0x000ee20008000800 */
[----:B------:R-:W2:Y:S06]  /*4130*/  LDCU UR47, c[0x0][0xb20] ;  /* 0x00016400ff2f77ac */ /* 0x000eac0008000800 */
[----:B------:R-:W4:Y:S01]  /*4140*/  LDC.64 R4, c[0x0][0x890] ;  /* 0x00022400ff047b82 */ /* 0x000f220000000a00 */
[----:B------:R-:W2:Y:S01]  /*4150*/  LDCU UR4, c[0x0][0xb30] ;  /* 0x00016600ff0477ac */ /* 0x000ea20008000800 */
[----:B-1----:R-:W-:-:S02]  /*4160*/  UIMAD.WIDE.U32 UR6, UR37, UR48, URZ ;  /* 0x00000030250672a5 */ /* 0x002fc4000f8e00ff */
[----:B---3--:R-:W-:Y:S01]  /*4170*/  UIMAD.WIDE.U32 UR8, UR31, UR51, URZ ;  /* 0x000000331f0872a5 */ /* 0x008fe2000f8e00ff */
[----:B------:R-:W-:Y:S01]  /*4180*/  UMOV UR21, 0x400 ;  /* 0x0000040000157882 */ /* 0x000fe20000000000 */
[----:B------:R-:W-:Y:S02]  /*4190*/  UPLOP3.LUT UP1, UPT, UPT, UPT, UPT, 0x40, 0x4 ;  /* 0x000000000004789c */ /* 0x000fe40003f2e870 */
[----:B------:R-:W-:Y:S01]  /*41a0*/  ULEA UR21, UR52, UR21, 0x18 ;  /* 0x0000001534157291 */ /* 0x000fe2000f8ec0ff */
[----:B------:R-:W-:Y:S02]  /*41b0*/  UMOV UR6, UR7 ;  /* 0x0000000700067c82 */ /* 0x000fe40008000000 */
[----:B------:R-:W-:Y:S01]  /*41c0*/  UMOV UR38, UR9 ;  /* 0x0000000900267c82 */ /* 0x000fe20008000000 */
[----:B------:R-:W-:Y:S02]  /*41d0*/  UISETP.GE.AND UP0, UPT, UR45, 0x1, UPT ;  /* 0x000000012d00788c */ /* 0x000fe4000bf06270 */
[----:B------:R-:W-:Y:S01]  /*41e0*/  UISETP.NE.AND UP4, UPT, UR45, 0x1, UPT ;  /* 0x000000012d00788c */ /* 0x000fe2000bf85270 */
[----:B------:R-:W1:Y:S01]  /*41f0*/  LDCU.64 UR22, c[0x0][0xb28] ;  /* 0x00016500ff1677ac */ /* 0x000e620008000a00 */
[----:B------:R-:W-:-:S02]  /*4200*/  UISETP.NE.AND UP6, UPT, UR15, 0x1, UPT ;  /* 0x000000010f00788c */ /* 0x000fc4000bfc5270 */
[----:B------:R-:W-:Y:S02]  /*4210*/  UISETP.NE.AND UP5, UPT, UR50, 0x1, UPT ;  /* 0x000000013200788c */ /* 0x000fe4000bfa5270 */
[----:B------:R-:W-:Y:S02]  /*4220*/  UIADD3 UR41, UPT, UPT, UR21, 0x20, URZ ;  /* 0x0000002015297890 */ /* 0x000fe4000fffe0ff */
[----:B------:R-:W-:Y:S02]  /*4230*/  UIADD3 UR33, UPT, UPT, UR21, 0x28, URZ ;  /* 0x0000002815217890 */ /* 0x000fe4000fffe0ff */
[----:B------:R-:W-:Y:S02]  /*4240*/  UIADD3 UR25, UPT, UPT, UR21, 0x30, URZ ;  /* 0x0000003015197890 */ /* 0x000fe4000fffe0ff */
[----:B------:R-:W-:Y:S02]  /*4250*/  UIADD3 UR17, UPT, UPT, UR21, 0x38, URZ ;  /* 0x0000003815117890 */ /* 0x000fe4000fffe0ff */
[----:B------:R-:W-:-:S02]  /*4260*/  USHF.R.U32.HI UR39, URZ, UR49, UR6 ;  /* 0x00000031ff277299 */ /* 0x000fc40008011606 */
[----:B--2---:R-:W-:Y:S02]  /*4270*/  USHF.R.U32.HI UR38, URZ, UR47, UR38 ;  /* 0x0000002fff267299 */ /* 0x004fe40008011626 */
[----:B------:R-:W-:-:S11]  /*4280*/  UISETP.NE.AND UP3, UPT, UR4, 0x1, UPT ;  /* 0x000000010400788c */ /* 0x000fd6000bf65270 */
.L_x_87:
[C---:B------:R-:W-:Y:S02]  /*4290*/  LEA R12, R14.reuse, UR21, 0x3 ;  /* 0x000000150e0c7c11 */ /* 0x040fe4000f8e18ff */
[----:B------:R-:W-:Y:S02]  /*42a0*/  SHF.L.U32 R9, R13, 0x1f, RZ ;  /* 0x0000001f0d097819 */ /* 0x000fe400000006ff */
[----:B------:R-:W-:Y:S02]  /*42b0*/  LEA R10, R14, UR21, 0x4 ;  /* 0x000000150e0a7c11 */ /* 0x000fe4000f8e20ff */
[----:B--2---:R-:W2:Y:S02]  /*42c0*/  SYNCS.PHASECHK.TRANS64.TRYWAIT P0, [R12+URZ+0x70], R9 ;  /* 0x000070090c0075a7 */ /* 0x004ea400080011ff */
[----:B--2---:R-:W-:Y:S05]  /*42d0*/  @!P0 BRA `(.L_x_73) ;  /* 0x0000006c00088947 */ /* 0x004fea0003800000 */
.L_x_195:
[----:B--2---:R-:W2:Y:S01]  /*42e0*/  LDS.128 R8, [R10+0x100] ;  /* 0x000100000a087984 */ /* 0x004ea20000000c00 */
[----:B------:R-:W-:Y:S01]  /*42f0*/  UISETP.GE.AND UP0, UPT, UR45, 0x1, UPT ;  /* 0x000000012d00788c */ /* 0x000fe2000bf06270 */
[----:B------:R-:W-:Y:S01]  /*4300*/  @!PT LDS RZ, [RZ] ;  /* 0x00000000fffff984 */ /* 0x000fe20000000800 */
[----:B------:R-:W-:Y:S01]  /*4310*/  @!PT LDS RZ, [RZ] ;  /* 0x00000000fffff984 */ /* 0x000fe20000000800 */
[----:B------:R-:W-:Y:S01]  /*4320*/  @!PT LDS RZ, [RZ] ;  /* 0x00000000fffff984 */ /* 0x000fe20000000800 */
[----:B------:R-:W-:Y:S01]  /*4330*/  @!PT LDS RZ, [RZ] ;  /* 0x00000000fffff984 */ /* 0x000fe20000000800 */
[----:B------:R3:W-:Y:S06]  /*4340*/  MEMBAR.ALL.CTA ;  /* 0x0000000000007992 */ /* 0x0007ec0000008000 */
[----:B---3--:R-:W3:Y:S01]  /*4350*/  FENCE.VIEW.ASYNC.S ;  /* 0x00000000000073c6 */ /* 0x008ee20000000000 */
[----:B--2---:R-:W-:Y:S11]  /*4360*/  LOP3.LUT P0, RZ, R10, 0x1, RZ, 0xc0, !PT ;  /* 0x000000010aff7812 */ /* 0x004ff6000780c0ff */
[----:B------:R-:W-:Y:S02]  /*4370*/  @!UPT UIADD3 URZ, UPT, UPT, URZ, URZ, URZ ;  /* 0x000000fffffff290 */ /* 0x000fe4000fffe0ff */
[----:B---3--:R-:W-:Y:S01]  /*4380*/  VOTEU.ANY UP2, P0 ;  /* 0x0000000000ff7886 */ /* 0x008fe20000040100 */
[----:B------:R-:W-:Y:S11]  /*4390*/  PLOP3.LUT P0, PT, PT, PT, UP2, 0x80, 0x8 ;  /* 0x000000000008781c */ /* 0x000ff60003f0f028 */
[----:B------:R-:W-:Y:S02]  /*43a0*/  @!UPT UIADD3 URZ, UPT, UPT, URZ, URZ, URZ ;  /* 0x000000fffffff290 */ /* 0x000fe4000fffe0ff */
[----:B------:R-:W-:Y:S02]  /*43b0*/  @P0 SHF.R.U32.HI R0, RZ, 0x10, R9 ;  /* 0x00000010ff000819 */ /* 0x000fe40000011609 */
[----:B------:R-:W-:Y:S02]  /*43c0*/  @P0 MOV R6, R8 ;  /* 0x0000000800060202 */ /* 0x000fe40000000f00 */
[----:B------:R-:W-:Y:S01]  /*43d0*/  @P0 R2UR UR4, R0 ;  /* 0x00000000000402ca */ /* 0x000fe200000e0000 */
[----:B------:R-:W-:Y:S01]  /*43e0*/  VIADD R0, R12, 0x80 ;  /* 0x000000800c007836 */ /* 0x000fe20000000000 */
[----:B------:R-:W-:Y:S02]  /*43f0*/  @P0 LOP3.LUT R8, R9, 0xffff, RZ, 0xc0, !PT ;  /* 0x0000ffff09080812 */ /* 0x000fe400078ec0ff */
[----:B------:R-:W-:Y:S02]  /*4400*/  @P0 R2UR UR6, R6 ;  /* 0x00000000060602ca */ /* 0x000fe400000e0000 */
[----:B------:R-:W-:Y:S02]  /*4410*/  PRMT R0, RZ, 0x654, R0 ;  /* 0x00000654ff007816 */ /* 0x000fe40000000000 */
[----:B------:R-:W-:Y:S02]  /*4420*/  @P0 R2UR UR5, R8 ;  /* 0x00000000080502ca */ /* 0x000fe400000e0000 */
[----:B------:R2:W-:Y:S03]  /*4430*/  SYNCS.ARRIVE.TRANS64.RED.A1T0 RZ, [R0+URZ], RZ ;  /* 0x000000ff00ff79a7 */ /* 0x0005e600081004ff */
[----:B------:R-:W-:Y:S04]  /*4440*/  @UP2 UMOV UR30, UR4 ;  /* 0x00000004001e2c82 */ /* 0x000fe80008000000 */
[----:B------:R-:W-:Y:S04]  /*4450*/  @UP2 UMOV UR14, UR6 ;  /* 0x00000006000e2c82 */ /* 0x000fe80008000000 */
[----:B------:R-:W-:Y:S01]  /*4460*/  @UP2 UMOV UR13, UR5 ;  /* 0x00000005000d2c82 */ /* 0x000fe20008000000 */
[----:B------:R-:W-:Y:S05]  /*4470*/  BRA.U !UP0, `(.L_x_74) ;  /* 0x0000000108a47547 */ /* 0x000fea000b800000 */
[----:B------:R-:W-:Y:S02]  /*4480*/  UIMAD.WIDE.U32 UR18, UR13, UR51, URZ ;  /* 0x000000330d1272a5 */ /* 0x000fe4000f8e00ff */
[----:B------:R-:W-:Y:S02]  /*4490*/  UIMAD.WIDE.U32 UR26, UR14, UR48, URZ ;  /* 0x000000300e1a72a5 */ /* 0x000fe4000f8e00ff */
[----:B------:R-:W-:Y:S02]  /*44a0*/  USEL UR4, UR31, UR38, !UP5 ;  /* 0x000000261f047287 */ /* 0x000fe4000e800000 */
[----:B------:R-:W-:Y:S02]  /*44b0*/  USEL UR7, UR37, UR39, !UP6 ;  /* 0x0000002725077287 */ /* 0x000fe4000f000000 */
[----:B-1----:R-:W-:Y:S02]  /*44c0*/  UIMAD.WIDE.U32 UR8, UR4, UR22, URZ ;  /* 0x00000016040872a5 */ /* 0x002fe4000f8e00ff */
[----:B------:R-:W-:Y:S01]  /*44d0*/  UIMAD.WIDE.U32 UR10, UR7, UR22, URZ ;  /* 0x00000016070a72a5 */ /* 0x000fe2000f8e00ff */
[----:B------:R-:W-:Y:S02]  /*44e0*/  UMOV UR5, UR19 ;  /* 0x0000001300057c82 */ /* 0x000fe40008000000 */
[----:B------:R-:W-:Y:S03]  /*44f0*/  USHF.R.U32.HI UR6, URZ, UR47, UR5 ;  /* 0x0000002fff067299 */ /* 0x000fe60008011605 */
[----:B------:R-:W-:Y:S01]  /*4500*/  UMOV UR5, UR27 ;  /* 0x0000001b00057c82 */ /* 0x000fe20008000000 */
[----:B------:R-:W-:Y:S02]  /*4510*/  USEL UR6, UR13, UR6, !UP5 ;  /* 0x000000060d067287 */ /* 0x000fe4000e800000 */
[----:B------:R-:W-:Y:S03]  /*4520*/  USHF.R.U32.HI UR12, URZ, UR49, UR5 ;  /* 0x00000031ff0c7299 */ /* 0x000fe60008011605 */
[----:B------:R-:W-:Y:S02]  /*4530*/  UMOV UR5, UR9 ;  /* 0x0000000900057c82 */ /* 0x000fe40008000000 */
[----:B------:R-:W-:Y:S03]  /*4540*/  @UP4 USHF.R.U32.HI UR4, URZ, UR23, UR5 ;  /* 0x00000017ff044299 */ /* 0x000fe60008011605 */
[----:B------:R-:W-:Y:S01]  /*4550*/  UMOV UR5, UR11 ;  /* 0x0000000b00057c82 */ /* 0x000fe20008000000 */
[----:B------:R-:W-:Y:S02]  /*4560*/  UIMAD UR4, UR45, UR4, URZ ;  /* 0x000000042d0472a4 */ /* 0x000fe4000f8e02ff */
[----:B------:R-:W-:Y:S02]  /*4570*/  @UP4 USHF.R.U32.HI UR7, URZ, UR23, UR5 ;  /* 0x00000017ff074299 */ /* 0x000fe40008011605 */
[----:B------:R-:W-:Y:S02]  /*4580*/  UIMAD.WIDE.U32 UR10, UR6, UR22, URZ ;  /* 0x00000016060a72a5 */ /* 0x000fe4000f8e00ff */
[----:B------:R-:W-:Y:S02]  /*4590*/  USEL UR5, UR14, UR12, !UP6 ;  /* 0x0000000c0e057287 */ /* 0x000fe4000f000000 */
[----:B------:R-:W-:Y:S02]  /*45a0*/  UIMAD UR8, UR45, UR7, URZ ;  /* 0x000000072d0872a4 */ /* 0x000fe4000f8e02ff */
[----:B------:R-:W-:Y:S03]  /*45b0*/  UISETP.GE.AND UP0, UPT, UR6, UR4, UPT ;  /* 0x000000040600728c */ /* 0x000fe6000bf06270 */
[----:B------:R-:W-:Y:S01]  /*45c0*/  UMOV UR4, UR11 ;  /* 0x0000000b00047c82 */ /* 0x000fe20008000000 */
[----:B------:R-:W-:Y:S02]  /*45d0*/  UISETP.GE.OR UP0, UPT, UR5, UR8, UP0 ;  /* 0x000000080500728c */ /* 0x000fe40008706670 */
[----:B------:R-:W-:Y:S02]  /*45e0*/  USHF.R.U32.HI UR4, URZ, UR23, UR4 ;  /* 0x00000017ff047299 */ /* 0x000fe40008011604 */
[----:B------:R-:W-:Y:S02]  /*45f0*/  UIMAD.WIDE.U32 UR8, UR5, UR22, URZ ;  /* 0x00000016050872a5 */ /* 0x000fe4000f8e00ff */
[----:B------:R-:W-:Y:S04]  /*4600*/  USEL UR10, UR6, UR4, !UP4 ;  /* 0x00000004060a7287 */ /* 0x000fe8000e000000 */
[----:B------:R-:W-:Y:S01]  /*4610*/  UIADD3 UR11, UPT, UPT, -UR10, URZ, URZ ;  /* 0x000000ff0a0b7290 */ /* 0x000fe2000fffe1ff */
[----:B------:R-:W-:Y:S02]  /*4620*/  @!UP0 UMOV UR4, UR9 ;  /* 0x0000000900048c82 */ /* 0x000fe40008000000 */
[----:B------:R-:W-:Y:S02]  /*4630*/  @!UP0 USHF.R.U32.HI UR4, URZ, UR23, UR4 ;  /* 0x00000017ff048299 */ /* 0x000fe40008011604 */
[----:B------:R-:W-:Y:S02]  /*4640*/  UIMAD UR8, UR45, UR11, UR6 ;  /* 0x0000000b2d0872a4 */ /* 0x000fe4000f8e0206 */
[----:B------:R-:W-:Y:S04]  /*4650*/  @!UP0 USEL UR4, UR5, UR4, !UP4 ;  /* 0x0000000405048287 */ /* 0x000fe8000e000000 */
[----:B------:R-:W-:Y:S02]  /*4660*/  @!UP0 UIMAD UR7, UR7, UR8, UR4 ;  /* 0x00000008070782a4 */ /* 0x000fe4000f8e0204 */
[----:B------:R-:W-:Y:S02]  /*4670*/  @!UP0 UIADD3 UR9, UPT, UPT, UR10, -UR4, URZ ;  /* 0x800000040a098290 */ /* 0x000fe4000fffe0ff */
[----:B------:R-:W-:Y:S02]  /*4680*/  UIADD3 UR8, UPT, UPT, -UR6, URZ, URZ ;  /* 0x000000ff06087290 */ /* 0x000fe4000fffe1ff */
[----:B------:R-:W-:Y:S02]  /*4690*/  UIADD3 UR4, UPT, UPT, -UR5, URZ, URZ ;  /* 0x000000ff05047290 */ /* 0x000fe4000fffe1ff */
[----:B------:R-:W-:Y:S03]  /*46a0*/  @!UP0 UIMAD UR6, UR9, UR45, UR5 ;  /* 0x0000002d090682a4 */ /* 0x000fe6000f8e0205 */
[----:B------:R-:W-:Y:S01]  /*46b0*/  @!UP0 UMOV UR5, UR7 ;  /* 0x0000000700058c82 */ /* 0x000fe20008000000 */
[----:B------:R-:W-:Y:S02]  /*46c0*/  UIMAD UR7, UR15, UR4, UR14 ;  /* 0x000000040f0772a4 */ /* 0x000fe4000f8e020e */
[----:B------:R-:W-:Y:S02]  /*46d0*/  UIMAD UR4, UR50, UR8, UR13 ;  /* 0x00000008320472a4 */ /* 0x000fe4000f8e020d */
[----:B------:R-:W-:Y:S02]  /*46e0*/  UIMAD UR14, UR5, UR15, UR7 ;  /* 0x0000000f050e72a4 */ /* 0x000fe4000f8e0207 */
[----:B------:R-:W-:Y:S11]  /*46f0*/  UIMAD UR13, UR6, UR50, UR4 ;  /* 0x00000032060d72a4 */ /* 0x000ff6000f8e0204 */
[----:B------:R-:W-:Y:S01]  /*4700*/  @!UPT UIADD3 URZ, UPT, UPT, URZ, URZ, URZ ;  /* 0x000000fffffff290 */ /* 0x000fe2000fffe0ff */
.L_x_74:
[----:B------:R-:W3:Y:S01]  /*4710*/  @!UP3 LDCU.128 UR8, c[0x0][0xb10] ;  /* 0x00016200ff08b7ac */ /* 0x000ee20008000c00 */
[----:B------:R-:W-:Y:S01]  /*4720*/  IMAD.MOV.U32 R10, RZ, RZ, 0x1 ;  /* 0x00000001ff0a7424 */ /* 0x000fe200078e00ff */
[C---:B----4-:R-:W-:Y:S02]  /*4730*/  ISETP.NE.U32.AND P1, PT, R4.reuse, RZ, PT ;  /* 0x000000ff0400720c */ /* 0x050fe40003f25070 */
[----:B------:R-:W-:Y:S02]  /*4740*/  ISETP.NE.U32.AND P0, PT, R4, RZ, PT ;  /* 0x000000ff0400720c */ /* 0x000fe40003f05070 */
[C---:B------:R-:W-:Y:S01]  /*4750*/  ISETP.NE.AND.EX P1, PT, R5.reuse, RZ, PT, P1 ;  /* 0x000000ff0500720c */ /* 0x040fe20003f25310 */
[----:B------:R-:W4:Y:S01]  /*4760*/  @!UP3 LDCU UR5, c[0x0][0xb0c] ;  /* 0x00016180ff05b7ac */ /* 0x000f220008000800 */
[----:B------:R-:W-:Y:S02]  /*4770*/  ISETP.NE.AND.EX P0, PT, R5, RZ, PT, P0 ;  /* 0x000000ff0500720c */ /* 0x000fe40003f05300 */
[----:B------:R-:W-:Y:S01]  /*4780*/  SHF.L.U32 R10, R10, 0x1f, RZ ;  /* 0x0000001f0a0a7819 */ /* 0x000fe200000006ff */
[----:B------:R-:W-:Y:S02]  /*4790*/  USHF.L.U32 UR43, UR16, 0x6, URZ ;  /* 0x00000006102b7899 */ /* 0x000fe400080006ff */
[----:B------:R-:W-:Y:S02]  /*47a0*/  USHF.L.U32 UR42, UR20, 0x8, URZ ;  /* 0x00000008142a7899 */ /* 0x000fe400080006ff */
[----:B---3--:R-:W-:Y:S07]  /*47b0*/  UIMAD.WIDE.U32 UR6, UR14, UR8, URZ ;  /* 0x000000080e0672a5 */ /* 0x008fee000f8e00ff */
[----:B------:R-:W-:Y:S01]  /*47c0*/  @!UP3 UMOV UR4, UR7 ;  /* 0x000000070004bc82 */ /* 0x000fe20008000000 */
[----:B----4-:R-:W-:Y:S02]  /*47d0*/  @!UP3 UISETP.NE.AND UP0, UPT, UR5, 0x1, UPT ;  /* 0x000000010500b88c */ /* 0x010fe4000bf05270 */
[----:B------:R-:W-:Y:S02]  /*47e0*/  @!UP3 USHF.R.U32.HI UR4, URZ, UR9, UR4 ;  /* 0x00000009ff04b299 */ /* 0x000fe40008011604 */
[----:B------:R-:W-:Y:S02]  /*47f0*/  UIMAD.WIDE.U32 UR6, UR13, UR11, URZ ;  /* 0x0000000b0d0672a5 */ /* 0x000fe4000f8e00ff */
[----:B------:R-:W-:Y:S02]  /*4800*/  @!UP3 USEL UR8, UR14, UR4, !UP0 ;  /* 0x000000040e08b287 */ /* 0x000fe4000c000000 */
[----:B------:R-:W-:Y:S03]  /*4810*/  @!UP3 UISETP.NE.AND UP0, UPT, UR10, 0x1, UPT ;  /* 0x000000010a00b88c */ /* 0x000fe6000bf05270 */
[----:B------:R-:W-:Y:S02]  /*4820*/  @!UP3 UMOV UR6, UR7 ;  /* 0x000000070006bc82 */ /* 0x000fe40008000000 */
[----:B------:R-:W3:Y:S02]  /*4830*/  @!UP3 LDCU UR4, c[0x0][0xb20] ;  /* 0x00016400ff04b7ac */ /* 0x000ee40008000800 */
[----:B---3--:R-:W-:Y:S04]  /*4840*/  @!UP3 USHF.R.U32.HI UR6, URZ, UR4, UR6 ;  /* 0x00000004ff06b299 */ /* 0x008fe80008011606 */
[----:B------:R-:W-:Y:S04]  /*4850*/  @!UP3 USEL UR6, UR13, UR6, !UP0 ;  /* 0x000000060d06b287 */ /* 0x000fe8000c000000 */
[----:B------:R-:W-:Y:S02]  /*4860*/  @!UP3 UIADD3 UR4, UPT, UPT, -UR8, UR6, URZ ;  /* 0x000000060804b290 */ /* 0x000fe4000fffe1ff */
[----:B------:R-:W-:Y:S02]  /*4870*/  @!UP3 UIADD3 UR6, UPT, UPT, UR8, -UR6, URZ ;  /* 0x800000060806b290 */ /* 0x000fe4000fffe0ff */
[----:B------:R-:W-:Y:S02]  /*4880*/  @!UP3 UIMAD UR14, UR4, UR5, UR14 ;  /* 0x00000005040eb2a4 */ /* 0x000fe4000f8e020e */
[----:B------:R-:W-:Y:S01]  /*4890*/  @!UP3 UIMAD UR13, UR6, UR10, UR13 ;  /* 0x0000000a060db2a4 */ /* 0x000fe2000f8e020d */
[----:B------:R-:W-:Y:S11]  /*48a0*/  BRA.U UP1, `(.L_x_75) ;  /* 0x0000000101107547 */ /* 0x000ff6000b800000 */
[----:B--2---:R-:W-:Y:S04]  /*48b0*/  MOV R0, UR46 ;  /* 0x0000002e00007c02 */ /* 0x004fe80008000f00 */
[----:B------:R-:W-:Y:S04]  /*48c0*/  SHF.L.U32 R9, R0, 0x1f, RZ ;  /* 0x0000001f00097819 */ /* 0x000fe800000006ff */
[----:B------:R-:W2:Y:S02]  /*48d0*/  SYNCS.PHASECHK.TRANS64.TRYWAIT P2, [UR21+0x68], R9 ;  /* 0x00006809ff0075a7 */ /* 0x000ea40008041115 */
[----:B--2---:R-:W-:Y:S05]  /*48e0*/  @!P2 BRA `(.L_x_76) ;  /* 0x000000640098a947 */ /* 0x004fea0003800000 */
.L_x_75:
[----:B------:R-:W-:Y:S05]  /*48f0*/  @!P1 BRA `(.L_x_77) ;  /* 0x0000000000309947 */ /* 0x000fea0003800000 */
[----:B------:R-:W-:Y:S01]  /*4900*/  ISETP.NE.U32.AND P1, PT, R2, RZ, PT ;  /* 0x000000ff0200720c */ /* 0x000fe20003f25070 */
[----:B------:R-:W3:Y:S01]  /*4910*/  LDCU.64 UR4, c[0x0][0x358] ;  /* 0x00006b00ff0477ac */ /* 0x000ee20008000a00 */
[----:B------:R-:W-:Y:S02]  /*4920*/  IMAD.MOV.U32 R64, RZ, RZ, 0x1 ;  /* 0x00000001ff407424 */ /* 0x000fe400078e00ff */
[----:B------:R-:W-:Y:S11]  /*4930*/  ISETP.NE.AND.EX P1, PT, R3, RZ, PT, P1 ;  /* 0x000000ff0300720c */ /* 0x000ff60003f25310 */
[----:B------:R-:W-:Y:S02]  /*4940*/  @!UPT UIADD3 URZ, UPT, UPT, URZ, URZ, URZ ;  /* 0x000000fffffff290 */ /* 0x000fe4000fffe0ff */
[----:B--2---:R-:W2:Y:S01]  /*4950*/  @P1 LDC.64 R8, c[0x0][0x888] ;  /* 0x00022200ff081b82 */ /* 0x004ea20000000a00 */
[----:B------:R-:W-:Y:S04]  /*4960*/  @P1 IMAD R0, R4, UR36, RZ ;  /* 0x0000002404001c24 */ /* 0x000fe8000f8e02ff */
[----:B--2---:R-:W-:Y:S04]  /*4970*/  @P1 IMAD.WIDE R8, R0, 0x4, R8 ;  /* 0x0000000400081825 */ /* 0x004fe800078e0208 */
[----:B------:R-:W-:Y:S01]  /*4980*/  HFMA2 R0, -RZ, RZ, 0, 5.9604644775390625e-08 ;  /* 0x00000001ff007431 */ /* 0x000fe200000001ff */
[----:B---3-5:R3:W5:Y:S04]  /*4990*/  @P1 LDG.E R26, desc[UR4][R8.64] ;  /* 0x00000004081a1981 */ /* 0x028768000c1e1900 */
[----:B------:R-:W-:Y:S01]  /*49a0*/  @!P1 PRMT R64, R0, 0x7610, R64 ;  /* 0x0000761000409816 */ /* 0x000fe20000000040 */
[----:B---3--:R-:W4:Y:S06]  /*49b0*/  @!P1 LDC R26, c[0x0][0x880] ;  /* 0x00022000ff1a9b82 */ /* 0x008f2c0000000800 */
.L_x_77:
[----:B----45:R-:W-:Y:S01]  /*49c0*/  @!P0 FSETP.EQ.AND P1, PT, R26, RZ, PT ;  /* 0x000000ff1a00820b */ /* 0x030fe20003f22000 */
[----:B------:R-:W-:Y:S01]  /*49d0*/  @!UPT UIADD3 URZ, UPT, UPT, URZ, URZ, URZ ;  /* 0x000000fffffff290 */ /* 0x000fe2000fffe0ff */
[----:B------:R-:W-:Y:S11]  /*49e0*/  @!P0 BRA `(.L_x_78) ;  /* 0x0000000000188947 */ /* 0x000ff60003800000 */
[----:B------:R-:W-:Y:S02]  /*49f0*/  LOP3.LUT P0, RZ, R64, 0xff, RZ, 0xc0, !PT ;  /* 0x000000ff40ff7812 */ /* 0x000fe4000780c0ff */
[----:B------:R-:W-:Y:S04]  /*4a00*/  ISETP.NE.U32.AND P1, PT, R2, RZ, PT ;  /* 0x000000ff0200720c */ /* 0x000fe80003f25070 */
[----:B------:R-:W-:Y:S04]  /*4a10*/  ISETP.NE.AND.EX P1, PT, R3, RZ, PT, P1 ;  /* 0x000000ff0300720c */ /* 0x000fe80003f25310 */
[----:B------:R-:W-:Y:S03]  /*4a20*/  PLOP3.LUT P1, PT, P1, PT, PT, 0x8, 0x80 ;  /* 0x000000000080781c */ /* 0x000fe60000f2e170 */
[----:B------:R-:W-:Y:S11]  /*4a30*/  @P0 FSETP.EQ.AND P1, PT, R26, RZ, PT ;  /* 0x000000ff1a00020b */ /* 0x000ff60003f22000 */
[----:B------:R-:W-:Y:S02]  /*4a40*/  @!UPT UIADD3 URZ, UPT, UPT, URZ, URZ, URZ ;  /* 0x000000fffffff290 */ /* 0x000fe4000fffe0ff */
.L_x_78:
[----:B------:R-:W3:Y:S01]  /*4a50*/  SYNCS.PHASECHK.TRANS64.TRYWAIT P2, [UR21+0x40], R10 ;  /* 0x0000400aff0075a7 */ /* 0x000ee20008041115 */
[----:B------:R-:W-:Y:S04]  /*4a60*/  ELECT P0, URZ, PT ;  /* 0x0000000000ff782f */ /* 0x000fe80003800000 */
[----:B------:R-:W-:Y:S11]  /*4a70*/  PLOP3.LUT P1, PT, P1, P0, PT, 0xf2, 0x2f ;  /* 0x00000000002f781c */ /* 0x000ff60000f21e72 */
[----:B------:R-:W-:Y:S02]  /*4a80*/  @!UPT UIADD3 URZ, UPT, UPT, URZ, URZ, URZ ;  /* 0x000000fffffff290 */ /* 0x000fe4000fffe0ff */
[----:B------:R-:W-:Y:S05]  /*4a90*/  @!P1 IADD3 R6, P0, PT, R16, 0x580, RZ ;  /* 0x0000058010069810 */ /* 0x000fea0007f1e0ff */
[----:B--2---:R-:W-:Y:S01]  /*4aa0*/  @!P1 IMAD.X R0, RZ, RZ, R17, P0 ;  /* 0x000000ffff009224 */ /* 0x004fe200000e0611 */
[----:B---3--:R-:W-:Y:S07]  /*4ab0*/  @!P2 BRA `(.L_x_79) ;  /* 0x00000064003ca947 */ /* 0x008fee0003800000 */
.L_x_198:
[----:B------:R-:W-:Y:S01]  /*4ac0*/  @!P1 R2UR UR5, R6 ;  /* 0x00000000060592ca */ /* 0x000fe200000e0000 */
[----:B------:R-:W-:Y:S01]  /*4ad0*/  VOTEU.ALL UP0, P1 ;  /* 0x0000000000ff7886 */ /* 0x000fe20000800000 */
[----:B------:R-:W-:Y:S01]  /*4ae0*/  @!P1 R2UR UR4, R0 ;  /* 0x00000000000492ca */ /* 0x000fe200000e0000 */
[----:B------:R-:W-:Y:S01]  /*4af0*/  @!P1 IMAD.MOV.U32 R0, RZ, RZ, 0x2000 ;  /* 0x00002000ff009424 */ /* 0x000fe200078e00ff */
[----:B------:R-:W-:Y:S01]  /*4b00*/  UMOV UR8, 0x0 ;  /* 0x0000000000087882 */ /* 0x000fe20000000000 */
[----:B------:R-:W-:Y:S01]  /*4b10*/  UMOV UR9, 0x10000000 ;  /* 0x1000000000097882 */ /* 0x000fe20000000000 */
[----:B------:R-:W-:Y:S01]  /*4b20*/  @!UP0 UIADD3 UR40, UPT, UPT, UR21, 0x400, URZ ;  /* 0x0000040015288890 */ /* 0x000fe2000fffe0ff */
[----:B------:R-:W-:Y:S01]  /*4b30*/  @!P1 IADD3 R6, P0, PT, R16, 0x580, RZ ;  /* 0x0000058010069810 */ /* 0x000fe20007f1e0ff */
[----:B------:R-:W-:Y:S01]  /*4b40*/  VOTEU.ALL UP0, P1 ;  /* 0x0000000000ff7886 */ /* 0x000fe20000800000 */
[----:B------:R-:W-:Y:S01]  /*4b50*/  UMOV UR44, UR36 ;  /* 0x00000024002c7c82 */ /* 0x000fe20008000000 */
[----:B------:R-:W-:Y:S03]  /*4b60*/  UPRMT UR6, UR52, 0x654, UR41 ;  /* 0x0000065434067896 */ /* 0x000fe60008000029 */
[----:B------:R-:W-:Y:S02]  /*4b70*/  IMAD.U32 R8, RZ, RZ, UR5 ;  /* 0x00000005ff087e24 */ /* 0x000fe4000f8e00ff */
[----:B--2---:R-:W-:Y:S03]  /*4b80*/  IMAD.U32 R9, RZ, RZ, UR4 ;  /* 0x00000004ff097e24 */ /* 0x004fe6000f8e00ff */
[----:B------:R-:W-:Y:S02]  /*4b90*/  @!P1 R2UR UR4, R8 ;  /* 0x00000000080492ca */ /* 0x000fe400000e0000 */
[----:B------:R-:W-:Y:S11]  /*4ba0*/  @!P1 R2UR UR5, R9 ;  /* 0x00000000090592ca */ /* 0x000ff600000e0000 */
[----:B------:R-:W-:Y:S02]  /*4bb0*/  @!UPT UIADD3 URZ, UPT, UPT, URZ, URZ, URZ ;  /* 0x000000fffffff290 */ /* 0x000fe4000fffe0ff */
[----:B------:R2:W-:Y:S01]  /*4bc0*/  @!UP0 UTMALDG.3D [UR40], [UR4], desc[UR8] ;  /* 0x00000828040085b4 */ /* 0x0005e20008011000 */
[----:B------:R3:W-:Y:S01]  /*4bd0*/  @!P1 SYNCS.ARRIVE.TRANS64.RED.A0TR RZ, [UR21+0x20], R0 ;  /* 0x00002000ffff99a7 */ /* 0x0007e20008300415 */
[----:B------:R-:W-:Y:S01]  /*4be0*/  SYNCS.ARRIVE.TRANS64.RED.A1T0 RZ, [UR6], RZ ;  /* 0x000000ffffff79a7 */ /* 0x000fe20008100406 */
[----:B---3--:R-:W-:Y:S01]  /*4bf0*/  @!P1 IMAD.X R0, RZ, RZ, R17, P0 ;  /* 0x000000ffff009224 */ /* 0x008fe200000e0611 */
[----:B------:R-:W3:Y:S02]  /*4c00*/  SYNCS.PHASECHK.TRANS64.TRYWAIT P2, [UR21+0x48], R10 ;  /* 0x0000480aff0075a7 */ /* 0x000ee40008041115 */
[----:B--23--:R-:W-:Y:S05]  /*4c10*/  @!P2 BRA `(.L_x_80) ;  /* 0x0000006000fca947 */ /* 0x00cfea0003800000 */
.L_x_200:
        /* <DEDUP_REMOVED lines=8> */
[----:B------:R-:W-:Y:S01]  /*4ca0*/  @!UP0 UIADD3 UR32, UPT, UPT, UR21, 0x2400, URZ ;  /* 0x0000240015208890 */ /* 0x000fe2000fffe0ff */
[----:B------:R-:W-:Y:S01]  /*4cb0*/  VOTEU.ALL UP0, P1 ;  /* 0x0000000000ff7886 */ /* 0x000fe20000800000 */
[----:B------:R-:W-:Y:S01]  /*4cc0*/  UMOV UR35, UR43 ;  /* 0x0000002b00237c82 */ /* 0x000fe20008000000 */
[----:B------:R-:W-:Y:S02]  /*4cd0*/  UPRMT UR7, UR52, 0x654, UR33 ;  /* 0x0000065434077896 */ /* 0x000fe40008000021 */
        /* <DEDUP_REMOVED lines=11> */
.L_x_202:
        /* <DEDUP_REMOVED lines=11> */
[----:B------:R-:W-:Y:S02]  /*4e40*/  UMOV UR28, UR36 ;  /* 0x00000024001c7c82 */ /* 0x000fe40008000000 */
[----:B------:R-:W-:Y:S01]  /*4e50*/  IMAD.U32 R8, RZ, RZ, UR5 ;  /* 0x00000005ff087e24 */ /* 0x000fe2000f8e00ff */
[----:B------:R-:W-:Y:S01]  /*4e60*/  UPRMT UR29, UR52, 0x654, UR25 ;  /* 0x00000654341d7896 */ /* 0x000fe20008000019 */
        /* <DEDUP_REMOVED lines=10> */
.L_x_204:
[----:B------:R-:W-:Y:S01]  /*4f10*/  @!P1 R2UR UR5, R6 ;  /* 0x00000000060592ca */ /* 0x000fe200000e0000 */
[----:B------:R-:W-:Y:S01]  /*4f20*/  VOTEU.ALL UP0, P1 ;  /* 0x0000000000ff7886 */ /* 0x000fe20000800000 */
[----:B------:R-:W-:Y:S01]  /*4f30*/  @!P1 R2UR UR4, R0 ;  /* 0x00000000000492ca */ /* 0x000fe200000e0000 */
[----:B------:R-:W-:Y:S01]  /*4f40*/  @!P1 IMAD.MOV.U32 R0, RZ, RZ, 0x2000 ;  /* 0x00002000ff009424 */ /* 0x000fe200078e00ff */
[----:B------:R-:W-:Y:S01]  /*4f50*/  UMOV UR8, 0x0 ;  /* 0x0000000000087882 */ /* 0x000fe20000000000 */
[----:B------:R-:W-:Y:S01]  /*4f60*/  UMOV UR9, 0x10000000 ;  /* 0x1000000000097882 */ /* 0x000fe20000000000 */
[----:B------:R-:W-:Y:S01]  /*4f70*/  @!UP0 UIADD3 UR18, UPT, UPT, UR42, 0x60, URZ ;  /* 0x000000602a128890 */ /* 0x000fe2000fffe0ff */
[----:B--2---:R-:W-:Y:S01]  /*4f80*/  SHF.L.U32 R9, RZ, 0x1f, RZ ;  /* 0x0000001fff097819 */ /* 0x004fe200000006ff */
[----:B------:R-:W-:Y:S01]  /*4f90*/  @!UP0 UIADD3 UR16, UPT, UPT, UR21, 0x6400, URZ ;  /* 0x0000640015108890 */ /* 0x000fe2000fffe0ff */
[----:B------:R-:W-:Y:S01]  /*4fa0*/  @!P1 IADD3 R8, P0, PT, R16, 0x580, RZ ;  /* 0x0000058010089810 */ /* 0x000fe20007f1e0ff */
[----:B------:R-:W-:Y:S01]  /*4fb0*/  VOTEU.ALL UP0, P1 ;  /* 0x0000000000ff7886 */ /* 0x000fe20000800000 */
[----:B------:R-:W-:Y:S01]  /*4fc0*/  UMOV UR19, UR43 ;  /* 0x0000002b00137c82 */ /* 0x000fe20008000000 */
[----:B------:R-:W-:Y:S01]  /*4fd0*/  UMOV UR20, UR36 ;  /* 0x0000002400147c82 */ /* 0x000fe20008000000 */
[----:B------:R-:W-:Y:S01]  /*4fe0*/  IMAD.U32 R18, RZ, RZ, UR5 ;  /* 0x00000005ff127e24 */ /* 0x000fe2000f8e00ff */
[----:B------:R-:W-:Y:S01]  /*4ff0*/  UPRMT UR24, UR52, 0x654, UR17 ;  /* 0x0000065434187896 */ /* 0x000fe20008000011 */
[----:B------:R-:W-:Y:S02]  /*5000*/  IMAD.U32 R19, RZ, RZ, UR4 ;  /* 0x00000004ff137e24 */ /* 0x000fe4000f8e00ff */
[----:B------:R-:W-:Y:S01]  /*5010*/  @!P1 IMAD.X R6, RZ, RZ, R17, P0 ;  /* 0x000000ffff069224 */ /* 0x000fe200000e0611 */
[----:B------:R-:W-:Y:S02]  /*5020*/  @!P1 R2UR UR4, R18 ;  /* 0x00000000120492ca */ /* 0x000fe400000e0000 */
[----:B------:R-:W-:Y:S11]  /*5030*/  @!P1 R2UR UR5, R19 ;  /* 0x00000000130592ca */ /* 0x000ff600000e0000 */
[----:B------:R-:W-:Y:S02]  /*5040*/  @!UPT UIADD3 URZ, UPT, UPT, URZ, URZ, URZ ;  /* 0x000000fffffff290 */ /* 0x000fe4000fffe0ff */
[----:B------:R2:W-:Y:S01]  /*5050*/  @!UP0 UTMALDG.3D [UR16], [UR4], desc[UR8] ;  /* 0x00000810040085b4 */ /* 0x0005e20008011000 */
[----:B------:R2:W-:Y:S01]  /*5060*/  @!P1 SYNCS.ARRIVE.TRANS64.RED.A0TR RZ, [UR21+0x38], R0 ;  /* 0x00003800ffff99a7 */ /* 0x0005e20008300415 */
[----:B------:R-:W-:Y:S01]  /*5070*/  SYNCS.ARRIVE.TRANS64.RED.A1T0 RZ, [UR24], RZ ;  /* 0x000000ffffff79a7 */ /* 0x000fe20008100418 */
[----:B------:R-:W3:Y:S02]  /*5080*/  SYNCS.PHASECHK.TRANS64.TRYWAIT P2, [UR21+0x40], R9 ;  /* 0x00004009ff0075a7 */ /* 0x000ee40008041115 */
[----:B--23--:R-:W-:Y:S05]  /*5090*/  @!P2 BRA `(.L_x_83) ;  /* 0x000000600024a947 */ /* 0x00cfea0003800000 */
.L_x_206:
[----:B------:R-:W-:Y:S01]  /*50a0*/  @!P1 R2UR UR5, R8 ;  /* 0x00000000080592ca */ /* 0x000fe200000e0000 */
[----:B------:R-:W-:Y:S01]  /*50b0*/  VOTEU.ALL UP0, P1 ;  /* 0x0000000000ff7886 */ /* 0x000fe20000800000 */
[----:B------:R-:W-:Y:S01]  /*50c0*/  @!P1 R2UR UR4, R6 ;  /* 0x00000000060492ca */ /* 0x000fe200000e0000 */
[----:B--2---:R-:W-:Y:S01]  /*50d0*/  @!P1 IMAD.MOV.U32 R0, RZ, RZ, 0x2000 ;  /* 0x00002000ff009424 */ /* 0x004fe200078e00ff */
        /* <DEDUP_REMOVED lines=9> */
[----:B------:R-:W-:Y:S01]  /*5170*/  UMOV UR12, UR36 ;  /* 0x00000024000c7c82 */ /* 0x000fe20008000000 */
        /* <DEDUP_REMOVED lines=10> */
.L_x_208:
        /* <DEDUP_REMOVED lines=24> */
.L_x_210:
[----:B------:R-:W-:Y:S01]  /*53a0*/  @!P1 R2UR UR5, R8 ;  /* 0x00000000080592ca */ /* 0x000fe200000e0000 */
[----:B------:R-:W-:Y:S01]  /*53b0*/  VOTEU.ALL UP0, P1 ;  /* 0x0000000000ff7886 */ /* 0x000fe20000800000 */
[----:B------:R-:W-:Y:S01]  /*53c0*/  @!P1 R2UR UR4, R6 ;  /* 0x00000000060492ca */ /* 0x000fe200000e0000 */
[----:B--2---:R-:W-:Y:S01]  /*53d0*/  @!P1 IMAD.MOV.U32 R0, RZ, RZ, 0x2000 ;  /* 0x00002000ff009424 */ /* 0x004fe200078e00ff */
[----:B------:R-:W-:Y:S01]  /*53e0*/  UMOV UR6, 0x0 ;  /* 0x0000000000067882 */ /* 0x000fe20000000000 */
[----:B------:R-:W-:Y:S01]  /*53f0*/  UMOV UR7, 0x10000000 ;  /* 0x1000000000077882 */ /* 0x000fe20000000000 */
[----:B------:R-:W-:Y:S01]  /*5400*/  @!UP0 UIADD3 UR10, UPT, UPT, UR42, 0xc0, URZ ;  /* 0x000000c02a0a8890 */ /* 0x000fe2000fffe0ff */
[----:B------:R-:W-:Y:S01]  /*5410*/  VIADD R14, R14, 0x1 ;  /* 0x000000010e0e7836 */ /* 0x000fe20000000000 */
[----:B------:R-:W-:Y:S01]  /*5420*/  @!UP0 UIADD3 UR8, UPT, UPT, UR21, 0x4400, URZ ;  /* 0x0000440015088890 */ /* 0x000fe2000fffe0ff */
[----:B------:R-:W-:Y:S01]  /*5430*/  VOTEU.ALL UP0, P1 ;  /* 0x0000000000ff7886 */ /* 0x000fe20000800000 */
[----:B------:R-:W-:Y:S01]  /*5440*/  UMOV UR9, UR25 ;  /* 0x0000001900097c82 */ /* 0x000fe20008000000 */
[----:B------:R-:W-:Y:S02]  /*5450*/  UMOV UR11, UR43 ;  /* 0x0000002b000b7c82 */ /* 0x000fe40008000000 */
[----:B------:R-:W-:Y:S01]  /*5460*/  IMAD.U32 R18, RZ, RZ, UR5 ;  /* 0x00000005ff127e24 */ /* 0x000fe2000f8e00ff */
[----:B------:R-:W-:Y:S01]  /*5470*/  UMOV UR12, UR36 ;  /* 0x00000024000c7c82 */ /* 0x000fe20008000000 */
[----:B------:R-:W-:Y:S03]  /*5480*/  IMAD.U32 R19, RZ, RZ, UR4 ;  /* 0x00000004ff137e24 */ /* 0x000fe6000f8e00ff */
        /* <DEDUP_REMOVED lines=8> */
.L_x_212:
[----:B------:R-:W-:Y:S01]  /*5510*/  @!P1 IADD3 R6, P0, PT, R16, 0x580, RZ ;  /* 0x0000058010069810 */ /* 0x000fe20007f1e0ff */
[----:B------:R-:W-:Y:S01]  /*5520*/  VOTEU.ALL UP0, P1 ;  /* 0x0000000000ff7886 */ /* 0x000fe20000800000 */
[----:B------:R-:W-:Y:S01]  /*5530*/  UMOV UR6, 0x0 ;  /* 0x0000000000067882 */ /* 0x000fe20000000000 */
[----:B------:R-:W-:Y:S01]  /*5540*/  UMOV UR7, 0x10000000 ;  /* 0x1000000000077882 */ /* 0x000fe20000000000 */
[----:B------:R-:W-:Y:S01]  /*5550*/  @!P1 R2UR UR5, R6 ;  /* 0x00000000060592ca */ /* 0x000fe200000e0000 */
[----:B--2---:R-:W-:Y:S01]  /*5560*/  @!P1 IMAD.X R0, RZ, RZ, R17, P0 ;  /* 0x000000ffff009224 */ /* 0x004fe200000e0611 */
[----:B------:R-:W-:Y:S01]  /*5570*/  @!UP0 UIADD3 UR10, UPT, UPT, UR42, 0xe0, URZ ;  /* 0x000000e02a0a8890 */ /* 0x000fe2000fffe0ff */
[----:B------:R-:W-:Y:S01]  /*5580*/  R2UR UR18, R66 ;  /* 0x00000000421272ca */ /* 0x000fe200000e0000 */
[----:B------:R-:W-:Y:S01]  /*5590*/  @!UP0 UIADD3 UR8, UPT, UPT, UR21, 0x6400, URZ ;  /* 0x0000640015088890 */ /* 0x000fe2000fffe0ff */
[----:B------:R-:W-:Y:S01]  /*55a0*/  R2UR UR16, R67 ;  /* 0x00000000431072ca */ /* 0x000fe200000e0000 */
[----:B------:R-:W-:Y:S01]  /*55b0*/  VOTEU.ALL UP0, P1 ;  /* 0x0000000000ff7886 */ /* 0x000fe20000800000 */
[----:B------:R-:W-:Y:S01]  /*55c0*/  @!P1 R2UR UR4, R0 ;  /* 0x00000000000492ca */ /* 0x000fe200000e0000 */
[----:B------:R-:W-:Y:S01]  /*55d0*/  UMOV UR9, UR17 ;  /* 0x0000001100097c82 */ /* 0x000fe20008000000 */
[----:B------:R-:W-:Y:S01]  /*55e0*/  UMOV UR11, UR43 ;  /* 0x0000002b000b7c82 */ /* 0x000fe20008000000 */
[----:B------:R-:W-:Y:S01]  /*55f0*/  UMOV UR12, UR36 ;  /* 0x00000024000c7c82 */ /* 0x000fe20008000000 */
[C---:B------:R-:W-:Y:S01]  /*5600*/  ISETP.NE.AND P0, PT, R14.reuse, 0x2, PT ;  /* 0x000000020e00780c */ /* 0x040fe20003f05270 */
[----:B------:R-:W-:Y:S01]  /*5610*/  UPLOP3.LUT UP1, UPT, UPT, UPT, UPT, 0x80, 0x8 ;  /* 0x000000000008789c */ /* 0x000fe20003f2f070 */
[----:B------:R-:W-:Y:S01]  /*5620*/  IMAD.U32 R8, RZ, RZ, UR5 ;  /* 0x00000005ff087e24 */ /* 0x000fe2000f8e00ff */
[----:B------:R-:W-:Y:S01]  /*5630*/  UMOV UR36, UR30 ;  /* 0x0000001e00247c82 */ /* 0x000fe20008000000 */
[----:B------:R-:W-:Y:S01]  /*5640*/  SEL R0, RZ, 0x1, P0 ;  /* 0x00000001ff007807 */ /* 0x000fe20000000000 */
[----:B------:R-:W-:Y:S01]  /*5650*/  UIADD3 UR20, UPT, UPT, UR13, UR18, URZ ;  /* 0x000000120d147290 */ /* 0x000fe2000fffe0ff */
[----:B------:R-:W-:Y:S01]  /*5660*/  SEL R14, R14, RZ, P0 ;  /* 0x000000ff0e0e7207 */ /* 0x000fe20000000000 */
[----:B------:R-:W-:Y:S01]  /*5670*/  UIADD3 UR16, UPT, UPT, UR14, UR16, URZ ;  /* 0x000000100e107290 */ /* 0x000fe2000fffe0ff */
[----:B------:R-:W-:Y:S01]  /*5680*/  LOP3.LUT R13, R13, R0, RZ, 0x3c, !PT ;  /* 0x000000000d0d7212 */ /* 0x000fe200078e3cff */
[----:B------:R-:W-:Y:S01]  /*5690*/  IMAD.U32 R9, RZ, RZ, UR4 ;  /* 0x00000004ff097e24 */ /* 0x000fe2000f8e00ff */
[----:B------:R-:W-:Y:S04]  /*56a0*/  @!P1 R2UR UR4, R8 ;  /* 0x00000000080492ca */ /* 0x000fe800000e0000 */
[----:B------:R-:W-:Y:S11]  /*56b0*/  @!P1 R2UR UR5, R9 ;  /* 0x00000000090592ca */ /* 0x000ff600000e0000 */
[----:B------:R-:W-:Y:S02]  /*56c0*/  @!UPT UIADD3 URZ, UPT, UPT, URZ, URZ, URZ ;  /* 0x000000fffffff290 */ /* 0x000fe4000fffe0ff */
[----:B------:R2:W-:Y:S01]  /*56d0*/  @!UP0 UTMALDG.3D [UR8], [UR4], desc[UR6] ;  /* 0x00000608040085b4 */ /* 0x0005e20008011000 */
[----:B------:R2:W-:Y:S01]  /*56e0*/  @!P1 SYNCS.ARRIVE.TRANS64.RED.A0TR RZ, [UR21+0x38], R7 ;  /* 0x00003807ffff99a7 */ /* 0x0005e20008300415 */
[----:B------:R-:W-:Y:S01]  /*56f0*/  SYNCS.ARRIVE.TRANS64.RED.A1T0 RZ, [UR24], RZ ;  /* 0x000000ffffff79a7 */ /* 0x000fe20008100418 */
[----:B------:R-:W-:Y:S05]  /*5700*/  BRA.U UP2, `(.L_x_87) ;  /* 0xffffffe902e07547 */ /* 0x000fea000b83ffff */
[----:B------:R-:W3:Y:S02]  /*5710*/  SYNCS.PHASECHK.TRANS64.TRYWAIT P0, [UR21+0x40], R10 ;  /* 0x0000400aff0075a7 */ /* 0x000ee40008001115 */
[----:B---3--:R-:W-:Y:S05]  /*5720*/  @!P0 BRA `(.L_x_88) ;  /* 0x0000005800e08947 */ /* 0x008fea0003800000 */
.L_x_214:
[----:B------:R-:W4:Y:S02]  /*5730*/  SYNCS.PHASECHK.TRANS64.TRYWAIT P0, [UR21+0x48], R10 ;  /* 0x0000480aff0075a7 */ /* 0x000f240008001115 */
[----:B----4-:R-:W-:Y:S05]  /*5740*/  @!P0 BRA `(.L_x_89) ;  /* 0x0000005800f08947 */ /* 0x010fea0003800000 */
.L_x_216:
[----:B------:R-:W4:Y:S01]  /*5750*/  SYNCS.PHASECHK.TRANS64.TRYWAIT P0, [UR21+0x50], R10 ;  /* 0x0000500aff0075a7 */ /* 0x000f220008001115 */
[----:B------:R-:W-:Y:S01]  /*5760*/  HFMA2 R0, -RZ, RZ, 0, 5.9604644775390625e-08 ;  /* 0x00000001ff007431 */ /* 0x000fe200000001ff */
[----:B----4-:R-:W-:Y:S06]  /*5770*/  @!P0 BRA `(.L_x_90) ;  /* 0x0000005800fc8947 */ /* 0x010fec0003800000 */
.L_x_218:
[----:B------:R-:W-:Y:S02]  /*5780*/  MOV R2, UR21 ;  /* 0x0000001500027c02 */ /* 0x000fe40008000f00 */
[----:B---3--:R-:W-:-:S07]  /*5790*/  SHF.L.U32 R3, R0, 0x1f, RZ ;  /* 0x0000001f00037819 */ /* 0x008fce00000006ff */
.L_x_91:
[----:B---3--:R3:W4:Y:S02]  /*57a0*/  SYNCS.PHASECHK.TRANS64.TRYWAIT P0, [R2+URZ+0x58], R3 ;  /* 0x00005803020075a7 */ /* 0x00872400080011ff */
[----:B----4-:R-:W-:Y:S05]  /*57b0*/  @!P0 NANOSLEEP.SYNCS 0x989680 ;  /* 0x009896800000895d */ /* 0x010fea0003900000 */
[----:B------:R-:W4:Y:S02]  /*57c0*/  @!P0 SYNCS.PHASECHK.TRANS64 P0, [R2+URZ+0x58], R3 ;  /* 0x00005803020085a7 */ /* 0x000f2400080010ff */
[----:B-12-4-:R-:W-:Y:S05]  /*57d0*/  @P0 EXIT ;  /* 0x000000000000094d */ /* 0x016fea0003800000 */
[----:B------:R-:W-:Y:S05]  /*57e0*/  BRA `(.L_x_91) ;  /* 0xfffffffc00ec7947 */ /* 0x000fea000383ffff */
.L_x_72:
[----:B------:R-:W-:-:S06]  /*57f0*/  UISETP.GE.AND UP0, UPT, UR17, 0x4, UPT ;  /* 0x000000041100788c */ /* 0x000fcc000bf06270 */
[----:B------:R-:W-:-:S13]  /*5800*/  PLOP3.LUT P0, PT, PT, PT, UP0, 0x80, 0x8 ;  /* 0x000000000008781c */ /* 0x000fda0003f0f008 */
[----:B------:R-:W-:Y:S05]  /*5810*/  @!P0 EXIT ;  /* 0x000000000000894d */ /* 0x000fea0003800000 */
[----:B------:R-:W-:Y:S01]  /*5820*/  BAR.SYNC.DEFER_BLOCKING 0x6, 0xa0 ;  /* 0x0182800000007b1d */ /* 0x000fe20000010000 */
[C---:B------:R-:W-:Y:S01]  /*5830*/  IMAD.SHL.U32 R4, R76.reuse, 0x20, RZ ;  /* 0x000000204c047824 */ /* 0x040fe200078e00ff */
[C---:B------:R-:W-:Y:S01]  /*5840*/  R2P PR, R76.reuse, 0x6 ;  /* 0x000000064c007804 */ /* 0x040fe20000000000 */
[C---:B------:R-:W-:Y:S01]  /*5850*/  IMAD.SHL.U32 R2, R76.reuse, 0x4, RZ ;  /* 0x000000044c027824 */ /* 0x040fe200078e00ff */
[----:B------:R-:W-:Y:S01]  /*5860*/  CS2R R72, SRZ ;  /* 0x0000000000487805 */ /* 0x000fe2000001ff00 */
[----:B------:R-:W-:Y:S01]  /*5870*/  IMAD.U32 R23, R76, 0x10000, RZ ;  /* 0x000100004c177824 */ /* 0x000fe200078e00ff */
[----:B------:R-:W-:Y:S01]  /*5880*/  UMOV UR43, 0x400 ;  /* 0x00000400002b7882 */ /* 0x000fe20000000000 */
[----:B------:R-:W1:Y:S01]  /*5890*/  LDCU.64 UR4, c[0x0][0x890] ;  /* 0x00011200ff0477ac */ /* 0x000e620008000a00 */
[----:B------:R-:W2:Y:S01]  /*58a0*/  LDC.64 R62, c[0x0][0x8b0] ;  /* 0x00022c00ff3e7b82 */ /* 0x000ea20000000a00 */
[----:B------:R-:W-:Y:S01]  /*58b0*/  LOP3.LUT R3, R4, 0xe0, RZ, 0xc0, !PT ;  /* 0x000000e004037812 */ /* 0x000fe200078ec0ff */
[----:B------:R-:W-:Y:S01]  /*58c0*/  IMAD.SHL.U32 R27, R76, 0x10, RZ ;  /* 0x000000104c1b7824 */ /* 0x000fe200078e00ff */
[----:B------:R-:W-:Y:S01]  /*58d0*/  ULEA UR43, UR52, UR43, 0x18 ;  /* 0x0000002b342b7291 */ /* 0x000fe2000f8ec0ff */
[----:B------:R-:W-:Y:S01]  /*58e0*/  LOP3.LUT R4, R4, 0x100, RZ, 0xc0, !PT ;  /* 0x0000010004047812 */ /* 0x000fe200078ec0ff */
[----:B------:R-:W-:Y:S01]  /*58f0*/  IMAD.MOV.U32 R75, RZ, RZ, 0x10 ;  /* 0x00000010ff4b7424 */ /* 0x000fe200078e00ff */
[----:B------:R-:W-:Y:S01]  /*5900*/  LOP3.LUT R2, R3, 0x1c, R2, 0xf8, !PT ;  /* 0x0000001c03027812 */ /* 0x000fe200078ef802 */
[----:B------:R-:W-:Y:S01]  /*5910*/  IMAD.MOV.U32 R74, RZ, RZ, 0x20 ;  /* 0x00000020ff4a7424 */ /* 0x000fe200078e00ff */
[----:B------:R-:W3:Y:S01]  /*5920*/  LDC.64 R60, c[0x0][0x8a8] ;  /* 0x00022a00ff3c7b82 */ /* 0x000ee20000000a00 */
[----:B------:R-:W-:Y:S01]  /*5930*/  SHF.R.U32.HI R3, RZ, 0x2, R76 ;  /* 0x00000002ff037819 */ /* 0x000fe2000001164c */
[----:B------:R-:W-:Y:S01]  /*5940*/  IMAD.MOV.U32 R22, RZ, RZ, RZ ;  /* 0x000000ffff167224 */ /* 0x000fe200078e00ff */
[----:B------:R-:W-:Y:S01]  /*5950*/  LOP3.LUT R23, R23, 0x600000, RZ, 0xc0, !PT ;  /* 0x0060000017177812 */ /* 0x000fe200078ec0ff */
[----:B------:R-:W-:Y:S01]  /*5960*/  IMAD.MOV.U32 R71, RZ, RZ, RZ ;  /* 0x000000ffff477224 */ /* 0x000fe200078e00ff */
[----:B------:R-:W-:Y:S01]  /*5970*/  LOP3.LUT R27, R4, 0x600, R27, 0xf8, !PT ;  /* 0x00000600041b7812 */ /* 0x000fe200078ef81b */
[----:B------:R-:W4:Y:S01]  /*5980*/  LDCU UR63, c[0x0][0x370] ;  /* 0x00006e00ff3f77ac */ /* 0x000f220008000800 */
[----:B------:R-:W-:Y:S01]  /*5990*/  LOP3.LUT R2, R2, 0x4, R3, 0x78, !PT ;  /* 0x0000000402027812 */ /* 0x000fe200078e7803 */
[----:B------:R-:W4:Y:S01]  /*59a0*/  LDS R0, [UR43+0x120] ;  /* 0x0001202bff007984 */ /* 0x000f220008000800 */
[----:B-1----:R-:W-:Y:S01]  /*59b0*/  IMAD.U32 R78, RZ, RZ, UR4 ;  /* 0x00000004ff4e7e24 */ /* 0x002fe2000f8e00ff */
[----:B------:R-:W-:Y:S01]  /*59c0*/  UIADD3 UR4, UPT, UPT, UR43, 0x400, URZ ;  /* 0x000004002b047890 */ /* 0x000fe2000fffe0ff */
[----:B------:R-:W-:Y:S01]  /*59d0*/  LOP3.LUT R27, R27, R2, RZ, 0xfc, !PT ;  /* 0x000000021b1b7212 */ /* 0x000fe200078efcff */
[----:B------:R-:W-:Y:S01]  /*59e0*/  IMAD.U32 R77, RZ, RZ, UR5 ;  /* 0x00000005ff4d7e24 */ /* 0x000fe2000f8e00ff */
[----:B------:R-:W-:Y:S01]  /*59f0*/  LOP3.LUT R76, R76, 0x60, RZ, 0xc0, !PT ;  /* 0x000000604c4c7812 */ /* 0x000fe200078ec0ff */
[----:B------:R-:W1:Y:S01]  /*5a00*/  LDCU.64 UR54, c[0x0][0x348] ;  /* 0x00006900ff3677ac */ /* 0x000e620008000a00 */
[----:B------:R-:W-:Y:S01]  /*5a10*/  SEL R75, R75, 0xfffffff0, !P2 ;  /* 0xfffffff04b4b7807 */ /* 0x000fe20005000000 */
[----:B------:R-:W-:Y:S01]  /*5a20*/  IMAD.U32 R69, RZ, RZ, UR4 ;  /* 0x00000004ff457e24 */ /* 0x000fe2000f8e00ff */
[----:B------:R-:W-:Y:S01]  /*5a30*/  SEL R74, R74, 0xffffffe0, !P1 ;  /* 0xffffffe04a4a7807 */ /* 0x000fe20004800000 */
[----:B------:R-:W1:Y:S01]  /*5a40*/  LDCU UR42, c[0x0][0xb0c] ;  /* 0x00016180ff2a77ac */ /* 0x000e620008000800 */
[----:B------:R-:W1:Y:S01]  /*5a50*/  LDCU UR39, c[0x0][0xb30] ;  /* 0x00016600ff2777ac */ /* 0x000e620008000800 */
[----:B------:R-:W1:Y:S01]  /*5a60*/  LDCU.64 UR60, c[0x0][0x888] ;  /* 0x00011100ff3c77ac */ /* 0x000e620008000a00 */
[----:B------:R-:W1:Y:S01]  /*5a70*/  LDCU.64 UR40, c[0x0][0xb28] ;  /* 0x00016500ff2877ac */ /* 0x000e620008000a00 */
[----:B------:R-:W1:Y:S01]  /*5a80*/  LDCU.128 UR56, c[0x0][0xb10] ;  /* 0x00016200ff3877ac */ /* 0x000e620008000c00 */
[----:B------:R-:W1:Y:S01]  /*5a90*/  LDCU UR62, c[0x0][0x374] ;  /* 0x00006e80ff3e77ac */ /* 0x000e620008000800 */
[----:B------:R-:W-:Y:S01]  /*5aa0*/  UMOV UR53, URZ ;  /* 0x000000ff00357c82 */ /* 0x000fe20008000000 */
[----:B------:R-:W-:Y:S01]  /*5ab0*/  UMOV UR47, URZ ;  /* 0x000000ff002f7c82 */ /* 0x000fe20008000000 */
[----:B-1234-:R-:W-:-:S07]  /*5ac0*/  IMAD.IADD R23, R0, 0x1, R23 ;  /* 0x0000000100177824 */ /* 0x01efce00078e0217 */
.L_x_167:
[C---:B------:R-:W-:Y:S02]  /*5ad0*/  LEA R0, R71.reuse, UR43, 0x3 ;  /* 0x0000002b47007c11 */ /* 0x040fe4000f8e18ff */
[----:B------:R-:W-:Y:S02]  /*5ae0*/  SHF.L.U32 R3, R72, 0x1f, RZ ;  /* 0x0000001f48037819 */ /* 0x000fe400000006ff */
[----:B------:R-:W-:Y:S02]  /*5af0*/  LEA R5, R71, UR43, 0x4 ;  /* 0x0000002b47057c11 */ /* 0x000fe4000f8e20ff */
[----:B-1----:R-:W1:Y:S02]  /*5b00*/  SYNCS.PHASECHK.TRANS64.TRYWAIT P0, [R0+URZ+0x70], R3 ;  /* 0x00007003000075a7 */ /* 0x002e6400080011ff */
[----:B-12---:R-:W-:Y:S05]  /*5b10*/  @!P0 BRA `(.L_x_92) ;  /* 0x00000058002c8947 */ /* 0x006fea0003800000 */
.L_x_219:
[----:B------:R-:W-:Y:S01]  /*5b20*/  R2UR UR7, R79 ;  /* 0x000000004f0772ca */ /* 0x000fe200000e0000 */
[----:B------:R-:W2:Y:S01]  /*5b30*/  LDS.128 R4, [R5+0x100] ;  /* 0x0001000005047984 */ /* 0x000ea20000000c00 */
[----:B-1----:R-:W-:Y:S01]  /*5b40*/  VIADD R0, R0, 0x80 ;  /* 0x0000008000007836 */ /* 0x002fe20000000000 */
[----:B------:R-:W-:Y:S04]  /*5b50*/  UISETP.GE.AND UP0, UPT, UR45, 0x1, UPT ;  /* 0x000000012d00788c */ /* 0x000fe8000bf06270 */
[----:B------:R-:W-:Y:S01]  /*5b60*/  PRMT R0, RZ, 0x654, R0 ;  /* 0x00000654ff007816 */ /* 0x000fe20000000000 */
[----:B------:R-:W-:Y:S01]  /*5b70*/  @!PT LDS RZ, [RZ] ;  /* 0x00000000fffff984 */ /* 0x000fe20000000800 */
[----:B------:R-:W-:Y:S01]  /*5b80*/  @!PT LDS RZ, [RZ] ;  /* 0x00000000fffff984 */ /* 0x000fe20000000800 */
[----:B------:R-:W-:Y:S01]  /*5b90*/  @!PT LDS RZ, [RZ] ;  /* 0x00000000fffff984 */ /* 0x000fe20000000800 */
[----:B------:R-:W-:Y:S01]  /*5ba0*/  @!PT LDS RZ, [RZ] ;  /* 0x00000000fffff984 */ /* 0x000fe20000000800 */
[----:B------:R1:W-:Y:S06]  /*5bb0*/  MEMBAR.ALL.CTA ;  /* 0x0000000000007992 */ /* 0x0003ec0000008000 */
[----:B-1----:R-:W1:Y:S02]  /*5bc0*/  FENCE.VIEW.ASYNC.S ;  /* 0x00000000000073c6 */ /* 0x002e640000000000 */
[----:B-1----:R1:W-:Y:S01]  /*5bd0*/  SYNCS.ARRIVE.TRANS64.RED.A1T0 RZ, [R0+URZ], RZ ;  /* 0x000000ff00ff79a7 */ /* 0x0023e200081004ff */
[----:B--2---:R-:W-:Y:S11]  /*5be0*/  LOP3.LUT P0, RZ, R6, 0x1, RZ, 0xc0, !PT ;  /* 0x0000000106ff7812 */ /* 0x004ff6000780c0ff */
[----:B------:R-:W-:Y:S02]  /*5bf0*/  @!UPT UIADD3 URZ, UPT, UPT, URZ, URZ, URZ ;  /* 0x000000fffffff290 */ /* 0x000fe4000fffe0ff */
[----:B------:R-:W-:Y:S01]  /*5c00*/  VOTEU.ANY UP1, P0 ;  /* 0x0000000000ff7886 */ /* 0x000fe20000020100 */
[----:B------:R-:W-:Y:S01]  /*5c10*/  PLOP3.LUT P0, PT, PT, PT, UP1, 0x80, 0x8 ;  /* 0x000000000008781c */ /* 0x000fe20003f0f018 */
[----:B------:R-:W-:Y:S06]  /*5c20*/  UP2UR UR4, UPR, URZ, 0x2 ;  /* 0x00000002ff047883 */ /* 0x000fec0008000000 */
[----:B------:R-:W-:Y:S06]  /*5c30*/  IMAD.U32 R80, RZ, RZ, UR4 ;  /* 0x00000004ff507e24 */ /* 0x000fec000f8e00ff */
[----:B------:R-:W-:Y:S02]  /*5c40*/  @P0 SHF.R.U32.HI R2, RZ, 0x10, R5 ;  /* 0x00000010ff020819 */ /* 0x000fe40000011605 */
[----:B------:R-:W-:Y:S02]  /*5c50*/  @P0 MOV R3, R4 ;  /* 0x0000000400030202 */ /* 0x000fe40000000f00 */
[----:B------:R-:W-:Y:S02]  /*5c60*/  @P0 R2UR UR4, R2 ;  /* 0x00000000020402ca */ /* 0x000fe400000e0000 */
[----:B------:R-:W-:Y:S02]  /*5c70*/  @P0 LOP3.LUT R4, R5, 0xffff, RZ, 0xc0, !PT ;  /* 0x0000ffff05040812 */ /* 0x000fe400078ec0ff */
[----:B------:R-:W-:Y:S02]  /*5c80*/  @P0 R2UR UR6, R3 ;  /* 0x00000000030602ca */ /* 0x000fe400000e0000 */
[----:B------:R-:W-:Y:S07]  /*5c90*/  @P0 R2UR UR5, R4 ;  /* 0x00000000040502ca */ /* 0x000fee00000e0000 */
[----:B------:R-:W-:Y:S02]  /*5ca0*/  @UP1 UMOV UR7, UR4 ;  /* 0x0000000400071c82 */ /* 0x000fe40008000000 */
[----:B------:R-:W-:Y:S02]  /*5cb0*/  IMAD.U32 R79, RZ, RZ, UR7 ;  /* 0x00000007ff4f7e24 */ /* 0x000fe4000f8e00ff */
[----:B------:R-:W-:Y:S02]  /*5cc0*/  @UP1 UMOV UR38, UR6 ;  /* 0x0000000600261c82 */ /* 0x000fe40008000000 */
[----:B------:R-:W-:Y:S01]  /*5cd0*/  @UP1 UMOV UR37, UR5 ;  /* 0x0000000500251c82 */ /* 0x000fe20008000000 */
[----:B-1----:R-:W-:Y:S05]  /*5ce0*/  BRA.U !UP0, `(.L_x_93) ;  /* 0x0000000108cc7547 */ /* 0x002fea000b800000 */
[----:B------:R-:W1:Y:S01]  /*5cf0*/  LDCU UR12, c[0x0][0xb20] ;  /* 0x00016400ff0c77ac */ /* 0x000e620008000800 */
[----:B------:R-:W-:Y:S02]  /*5d00*/  UIMAD.WIDE.U32 UR4, UR62, UR59, URZ ;  /* 0x0000003b3e0472a5 */ /* 0x000fe4000f8e00ff */
[----:B------:R-:W-:Y:S02]  /*5d10*/  UIMAD.WIDE.U32 UR6, UR63, UR56, URZ ;  /* 0x000000383f0672a5 */ /* 0x000fe4000f8e00ff */
[----:B------:R-:W-:Y:S02]  /*5d20*/  UISETP.NE.AND UP0, UPT, UR58, 0x1, UPT ;  /* 0x000000013a00788c */ /* 0x000fe4000bf05270 */
[----:B------:R-:W-:Y:S02]  /*5d30*/  UIMAD.WIDE.U32 UR8, UR37, UR59, URZ ;  /* 0x0000003b250872a5 */ /* 0x000fe4000f8e00ff */
[----:B------:R-:W-:Y:S02]  /*5d40*/  UIMAD.WIDE.U32 UR10, UR38, UR56, URZ ;  /* 0x00000038260a72a5 */ /* 0x000fe4000f8e00ff */
[----:B------:R-:W-:Y:S02]  /*5d50*/  UISETP.NE.AND UP1, UPT, UR42, 0x1, UPT ;  /* 0x000000012a00788c */ /* 0x000fe4000bf25270 */
[----:B------:R-:W-:Y:S01]  /*5d60*/  UISETP.NE.AND UP2, UPT, UR45, 0x1, UPT ;  /* 0x000000012d00788c */ /* 0x000fe2000bf45270 */
[----:B------:R-:W-:Y:S02]  /*5d70*/  UMOV UR4, UR5 ;  /* 0x0000000500047c82 */ /* 0x000fe40008000000 */
[----:B-1----:R-:W-:Y:S03]  /*5d80*/  USHF.R.U32.HI UR5, URZ, UR12, UR4 ;  /* 0x0000000cff057299 */ /* 0x002fe60008011604 */
[----:B------:R-:W-:Y:S02]  /*5d90*/  UMOV UR4, UR7 ;  /* 0x0000000700047c82 */ /* 0x000fe40008000000 */
[----:B------:R-:W-:Y:S02]  /*5da0*/  USHF.R.U32.HI UR7, URZ, UR57, UR4 ;  /* 0x00000039ff077299 */ /* 0x000fe40008011604 */
[----:B------:R-:W-:Y:S02]  /*5db0*/  USEL UR4, UR62, UR5, !UP0 ;  /* 0x000000053e047287 */ /* 0x000fe4000c000000 */
[----:B------:R-:W-:Y:S01]  /*5dc0*/  USEL UR7, UR63, UR7, !UP1 ;  /* 0x000000073f077287 */ /* 0x000fe2000c800000 */
[----:B------:R-:W-:Y:S01]  /*5dd0*/  UMOV UR5, UR9 ;  /* 0x0000000900057c82 */ /* 0x000fe20008000000 */
[----:B------:R-:W-:Y:S02]  /*5de0*/  UIMAD.WIDE.U32 UR8, UR4, UR40, URZ ;  /* 0x00000028040872a5 */ /* 0x000fe4000f8e00ff */
[----:B------:R-:W-:Y:S03]  /*5df0*/  USHF.R.U32.HI UR6, URZ, UR12, UR5 ;  /* 0x0000000cff067299 */ /* 0x000fe60008011605 */
[----:B------:R-:W-:Y:S01]  /*5e00*/  UMOV UR5, UR11 ;  /* 0x0000000b00057c82 */ /* 0x000fe20008000000 */
[----:B------:R-:W-:Y:S02]  /*5e10*/  UIMAD.WIDE.U32 UR10, UR7, UR40, URZ ;  /* 0x00000028070a72a5 */ /* 0x000fe4000f8e00ff */
[----:B------:R-:W-:Y:S02]  /*5e20*/  USHF.R.U32.HI UR12, URZ, UR57, UR5 ;  /* 0x00000039ff0c7299 */ /* 0x000fe40008011605 */
[----:B------:R-:W-:Y:S01]  /*5e30*/  USEL UR6, UR37, UR6, !UP0 ;  /* 0x0000000625067287 */ /* 0x000fe2000c000000 */
[----:B------:R-:W-:Y:S02]  /*5e40*/  UMOV UR5, UR9 ;  /* 0x0000000900057c82 */ /* 0x000fe40008000000 */
[----:B------:R-:W-:Y:S01]  /*5e50*/  UMOV UR10, UR11 ;  /* 0x0000000b000a7c82 */ /* 0x000fe20008000000 */
[----:B------:R-:W-:Y:S02]  /*5e60*/  @UP2 USHF.R.U32.HI UR4, URZ, UR41, UR5 ;  /* 0x00000029ff042299 */ /* 0x000fe40008011605 */
[----:B------:R-:W-:Y:S02]  /*5e70*/  @UP2 USHF.R.U32.HI UR7, URZ, UR41, UR10 ;  /* 0x00000029ff072299 */ /* 0x000fe4000801160a */
[----:B------:R-:W-:Y:S02]  /*5e80*/  UIMAD UR4, UR45, UR4, URZ ;  /* 0x000000042d0472a4 */ /* 0x000fe4000f8e02ff */
        /* <DEDUP_REMOVED lines=8> */
[----:B------:R-:W-:Y:S02]  /*5f10*/  USEL UR11, UR6, UR4, !UP2 ;  /* 0x00000004060b7287 */ /* 0x000fe4000d000000 */
[----:B------:R-:W-:Y:S02]  /*5f20*/  UIADD3 UR8, UPT, UPT, -UR5, URZ, URZ ;  /* 0x000000ff05087290 */ /* 0x000fe4000fffe1ff */
[----:B------:R-:W-:Y:S01]  /*5f30*/  UIADD3 UR10, UPT, UPT, -UR11, URZ, URZ ;  /* 0x000000ff0b0a7290 */ /* 0x000fe2000fffe1ff */
[----:B------:R-:W-:Y:S01]  /*5f40*/  @!UP0 UMOV UR4, UR9 ;  /* 0x0000000900048c82 */ /* 0x000fe20008000000 */
[----:B------:R-:W-:Y:S02]  /*5f50*/  UIADD3 UR9, UPT, UPT, -UR6, URZ, URZ ;  /* 0x000000ff06097290 */ /* 0x000fe4000fffe1ff */
[----:B------:R-:W-:Y:S02]  /*5f60*/  @!UP0 USHF.R.U32.HI UR4, URZ, UR41, UR4 ;  /* 0x00000029ff048299 */ /* 0x000fe40008011604 */
[----:B------:R-:W-:Y:S02]  /*5f70*/  UIMAD UR10, UR45, UR10, UR6 ;  /* 0x0000000a2d0a72a4 */ /* 0x000fe4000f8e0206 */
[----:B------:R-:W-:Y:S04]  /*5f80*/  @!UP0 USEL UR4, UR5, UR4, !UP2 ;  /* 0x0000000405048287 */ /* 0x000fe8000d000000 */
[----:B------:R-:W-:Y:S02]  /*5f90*/  @!UP0 UIMAD UR10, UR7, UR10, UR4 ;  /* 0x0000000a070a82a4 */ /* 0x000fe4000f8e0204 */
[----:B------:R-:W-:Y:S02]  /*5fa0*/  @!UP0 UIADD3 UR11, UPT, UPT, UR11, -UR4, URZ ;  /* 0x800000040b0b8290 */ /* 0x000fe4000fffe0ff */
[----:B------:R-:W-:Y:S02]  /*5fb0*/  UIMAD UR7, UR42, UR8, UR38 ;  /* 0x000000082a0772a4 */ /* 0x000fe4000f8e0226 */
[----:B------:R-:W-:Y:S02]  /*5fc0*/  @!UP0 UIMAD UR6, UR11, UR45, UR5 ;  /* 0x0000002d0b0682a4 */ /* 0x000fe4000f8e0205 */
[----:B------:R-:W-:Y:S01]  /*5fd0*/  UIMAD UR4, UR58, UR9, UR37 ;  /* 0x000000093a0472a4 */ /* 0x000fe2000f8e0225 */
[----:B------:R-:W-:Y:S02]  /*5fe0*/  @!UP0 UMOV UR5, UR10 ;  /* 0x0000000a00058c82 */ /* 0x000fe40008000000 */
[----:B------:R-:W-:Y:S02]  /*5ff0*/  UIMAD UR38, UR5, UR42, UR7 ;  /* 0x0000002a052672a4 */ /* 0x000fe4000f8e0207 */
[----:B------:R-:W-:Y:S11]  /*6000*/  UIMAD UR37, UR6, UR58, UR4 ;  /* 0x0000003a062572a4 */ /* 0x000ff6000f8e0204 */
[----:B------:R-:W-:Y:S01]  /*6010*/  @!UPT UIADD3 URZ, UPT, UPT, URZ, URZ, URZ ;  /* 0x000000fffffff290 */ /* 0x000fe2000fffe0ff */
.L_x_93:
[----:B------:R-:W-:Y:S01]  /*6020*/  UISETP.NE.AND UP0, UPT, UR39, 0x1, UPT ;  /* 0x000000012700788c */ /* 0x000fe2000bf05270 */
[----:B------:R-:W-:Y:S01]  /*6030*/  LOP3.LUT P0, RZ, R69, 0x3f0, RZ, 0xc0, !PT ;  /* 0x000003f045ff7812 */ /* 0x000fe2000780c0ff */
[----:B------:R-:W-:Y:S01]  /*6040*/  USHF.L.U32 UR50, UR16, 0x6, URZ ;  /* 0x0000000610327899 */ /* 0x000fe200080006ff */
[----:B------:R-:W-:Y:S01]  /*6050*/  BSSY.RECONVERGENT B6, `(.L_x_94) ;  /* 0x0000034000067945 */ /* 0x000fe20003800200 */
[----:B------:R-:W-:Y:S01]  /*6060*/  USHF.L.U32 UR49, UR20, 0x8, URZ ;  /* 0x0000000814317899 */ /* 0x000fe200080006ff */
[----:B------:R-:W-:Y:S06]  /*6070*/  IADD3 R71, PT, PT, R71, 0x1, RZ ;  /* 0x0000000147477810 */ /* 0x000fec0007ffe0ff */
[----:B------:R-:W1:Y:S01]  /*6080*/  @!UP0 LDCU.128 UR12, c[0x0][0xb10] ;  /* 0x00016200ff0c87ac */ /* 0x000e620008000c00 */
[----:B------:R-:W2:Y:S01]  /*6090*/  @!UP0 LDCU UR5, c[0x0][0xb0c] ;  /* 0x00016180ff0587ac */ /* 0x000ea20008000800 */
[----:B------:R-:W3:Y:S01]  /*60a0*/  @!UP0 LDCU UR10, c[0x0][0xb20] ;  /* 0x00016400ff0a87ac */ /* 0x000ee20008000800 */
[----:B-1----:R-:W-:Y:S02]  /*60b0*/  UIMAD.WIDE.U32 UR8, UR38, UR12, URZ ;  /* 0x0000000c260872a5 */ /* 0x002fe4000f8e00ff */
[----:B------:R-:W-:Y:S02]  /*60c0*/  UIMAD.WIDE.U32 UR6, UR37, UR15, URZ ;  /* 0x0000000f250672a5 */ /* 0x000fe4000f8e00ff */
[----:B------:R-:W-:Y:S03]  /*60d0*/  @!UP0 UISETP.NE.AND UP1, UPT, UR14, 0x1, UPT ;  /* 0x000000010e00888c */ /* 0x000fe6000bf25270 */
[----:B------:R-:W-:Y:S01]  /*60e0*/  @!UP0 UMOV UR4, UR9 ;  /* 0x0000000900048c82 */ /* 0x000fe20008000000 */
[----:B--2---:R-:W-:Y:S02]  /*60f0*/  @!UP0 UISETP.NE.AND UP2, UPT, UR5, 0x1, UPT ;  /* 0x000000010500888c */ /* 0x004fe4000bf45270 */
[----:B------:R-:W-:Y:S01]  /*6100*/  @!UP0 USHF.R.U32.HI UR4, URZ, UR13, UR4 ;  /* 0x0000000dff048299 */ /* 0x000fe20008011604 */
[----:B------:R-:W-:Y:S02]  /*6110*/  @!UP0 UMOV UR6, UR7 ;  /* 0x0000000700068c82 */ /* 0x000fe40008000000 */
[----:B---3--:R-:W-:Y:S02]  /*6120*/  @!UP0 USHF.R.U32.HI UR6, URZ, UR10, UR6 ;  /* 0x0000000aff068299 */ /* 0x008fe40008011606 */
[----:B------:R-:W-:Y:S02]  /*6130*/  @!UP0 USEL UR7, UR38, UR4, !UP2 ;  /* 0x0000000426078287 */ /* 0x000fe4000d000000 */
[----:B------:R-:W-:Y:S04]  /*6140*/  @!UP0 USEL UR6, UR37, UR6, !UP1 ;  /* 0x0000000625068287 */ /* 0x000fe8000c800000 */
[----:B------:R-:W-:Y:S02]  /*6150*/  @!UP0 UIADD3 UR4, UPT, UPT, -UR7, UR6, URZ ;  /* 0x0000000607048290 */ /* 0x000fe4000fffe1ff */
[----:B------:R-:W-:Y:S02]  /*6160*/  @!UP0 UIADD3 UR6, UPT, UPT, UR7, -UR6, URZ ;  /* 0x8000000607068290 */ /* 0x000fe4000fffe0ff */
[----:B------:R-:W-:Y:S02]  /*6170*/  @!UP0 UIMAD UR38, UR4, UR5, UR38 ;  /* 0x00000005042682a4 */ /* 0x000fe4000f8e0226 */
[----:B------:R-:W-:Y:S01]  /*6180*/  @!UP0 UIMAD UR37, UR6, UR14, UR37 ;  /* 0x0000000e062582a4 */ /* 0x000fe2000f8e0225 */
[----:B------:R-:W-:Y:S11]  /*6190*/  @!P0 BRA `(.L_x_95) ;  /* 0x00000000007c8947 */ /* 0x000ff60003800000 */
[----:B------:R-:W1:Y:S01]  /*61a0*/  LDCU.64 UR8, c[0x4][0x80] ;  /* 0x01001000ff0877ac */ /* 0x000e620008000a00 */
[----:B------:R-:W-:Y:S01]  /*61b0*/  MOV R2, 0x0 ;  /* 0x0000000000027802 */ /* 0x000fe20000000f00 */
[----:B------:R-:W-:Y:S02]  /*61c0*/  HFMA2 R12, -RZ, RZ, 0, 5.9604644775390625e-08 ;  /* 0x00000001ff0c7431 */ /* 0x000fe400000001ff */
[----:B------:R-:W-:Y:S01]  /*61d0*/  IMAD.MOV.U32 R8, RZ, RZ, 0x70 ;  /* 0x00000070ff087424 */ /* 0x000fe200078e00ff */
[----:B------:R2:W3:Y:S01]  /*61e0*/  LDC.64 R14, c[0x4][R2] ;  /* 0x01000000020e7b82 */ /* 0x0004e20000000a00 */
[----:B------:R-:W4:Y:S01]  /*61f0*/  LDCU.64 UR6, c[0x4][0x88] ;  /* 0x01001100ff0677ac */ /* 0x000f220008000a00 */
[----:B------:R-:W-:Y:S01]  /*6200*/  IMAD.MOV.U32 R13, RZ, RZ, RZ ;  /* 0x000000ffff0d7224 */ /* 0x000fe200078e00ff */
[----:B------:R-:W2:Y:S01]  /*6210*/  LDCU.64 UR4, c[0x4][0x8] ;  /* 0x01000100ff0477ac */ /* 0x000ea20008000a00 */
[----:B-1----:R-:W-:Y:S01]  /*6220*/  MOV R5, UR9 ;  /* 0x0000000900057c02 */ /* 0x002fe20008000f00 */
[----:B------:R-:W-:Y:S01]  /*6230*/  IMAD.U32 R4, RZ, RZ, UR8 ;  /* 0x00000008ff047e24 */ /* 0x000fe2000f8e00ff */
[----:B----4-:R-:W-:Y:S01]  /*6240*/  MOV R7, UR7 ;  /* 0x0000000700077c02 */ /* 0x010fe20008000f00 */
[----:B------:R-:W-:Y:S01]  /*6250*/  IMAD.U32 R6, RZ, RZ, UR6 ;  /* 0x00000006ff067e24 */ /* 0x000fe2000f8e00ff */
[----:B--2---:R-:W-:Y:S01]  /*6260*/  MOV R11, UR5 ;  /* 0x00000005000b7c02 */ /* 0x004fe20008000f00 */
[----:B------:R-:W-:Y:S02]  /*6270*/  IMAD.U32 R10, RZ, RZ, UR4 ;  /* 0x00000004ff0a7e24 */ /* 0x000fe4000f8e00ff */
[----:B------:R-:W-:Y:S07]  /*6280*/  LEPC R20, `(.L_x_96) ;  /* 0x000000001014794e */ /* 0x000fee0000000000 */
[----:B---3-5:R-:W-:Y:S05]  /*6290*/  CALL.ABS.NOINC R14 ;  /* 0x000000000e007343 */ /* 0x028fea0003c00000 */
.L_x_96:
[----:B------:R-:W1:Y:S01]  /*62a0*/  LDCU.64 UR8, c[0x4][0x80] ;  /* 0x01001000ff0877ac */ /* 0x000e620008000a00 */
[----:B------:R-:W2:Y:S01]  /*62b0*/  LDC.64 R2, c[0x4][R2] ;  /* 0x0100000002027b82 */ /* 0x000ea20000000a00 */
[----:B------:R-:W-:Y:S02]  /*62c0*/  HFMA2 R12, -RZ, RZ, 0, 5.9604644775390625e-08 ;  /* 0x00000001ff0c7431 */ /* 0x000fe400000001ff */
[----:B------:R-:W-:Y:S02]  /*62d0*/  IMAD.MOV.U32 R8, RZ, RZ, 0x70 ;  /* 0x00000070ff087424 */ /* 0x000fe400078e00ff */
[----:B------:R-:W-:Y:S01]  /*62e0*/  IMAD.MOV.U32 R13, RZ, RZ, RZ ;  /* 0x000000ffff0d7224 */ /* 0x000fe200078e00ff */
[----:B------:R-:W3:Y:S01]  /*62f0*/  LDCU.64 UR6, c[0x4][0x88] ;  /* 0x01001100ff0677ac */ /* 0x000ee20008000a00 */
[----:B------:R-:W4:Y:S01]  /*6300*/  LDCU.64 UR4, c[0x4][0x8] ;  /* 0x01000100ff0477ac */ /* 0x000f220008000a00 */
[----:B-1----:R-:W-:Y:S02]  /*6310*/  MOV R4, UR8 ;  /* 0x0000000800047c02 */ /* 0x002fe40008000f00 */
[----:B------:R-:W-:Y:S02]  /*6320*/  MOV R5, UR9 ;  /* 0x0000000900057c02 */ /* 0x000fe40008000f00 */
[----:B---3--:R-:W-:Y:S01]  /*6330*/  MOV R7, UR7 ;  /* 0x0000000700077c02 */ /* 0x008fe20008000f00 */
[----:B------:R-:W-:Y:S01]  /*6340*/  IMAD.U32 R6, RZ, RZ, UR6 ;  /* 0x00000006ff067e24 */ /* 0x000fe2000f8e00ff */
[----:B----4-:R-:W-:Y:S01]  /*6350*/  MOV R11, UR5 ;  /* 0x00000005000b7c02 */ /* 0x010fe20008000f00 */
[----:B------:R-:W-:Y:S02]  /*6360*/  IMAD.U32 R10, RZ, RZ, UR4 ;  /* 0x00000004ff0a7e24 */ /* 0x000fe4000f8e00ff */
[----:B------:R-:W-:Y:S07]  /*6370*/  LEPC R20, `(.L_x_95) ;  /* 0x000000001014794e */ /* 0x000fee0000000000 */
[----:B--2---:R-:W-:Y:S05]  /*6380*/  CALL.ABS.NOINC R2 ;  /* 0x0000000002007343 */ /* 0x004fea0003c00000 */
.L_x_95:
[----:B------:R-:W-:Y:S05]  /*6390*/  BSYNC.RECONVERGENT B6 ;  /* 0x0000000000067941 */ /* 0x000fea0003800200 */
.L_x_94:
[----:B------:R-:W-:Y:S02]  /*63a0*/  R2UR UR6, R68 ;  /* 0x00000000440672ca */ /* 0x000fe400000e0000 */
[----:B------:R-:W-:Y:S02]  /*63b0*/  R2UR UR5, R78 ;  /* 0x000000004e0572ca */ /* 0x000fe400000e0000 */
[----:B------:R-:W-:Y:S02]  /*63c0*/  R2UR UR4, R77 ;  /* 0x000000004d0472ca */ /* 0x000fe400000e0000 */
[----:B------:R-:W-:Y:S02]  /*63d0*/  ISETP.NE.U32.AND P4, PT, R62, RZ, PT ;  /* 0x000000ff3e00720c */ /* 0x000fe40003f85070 */
[----:B------:R-:W-:Y:S02]  /*63e0*/  ISETP.NE.U32.AND P2, PT, RZ, UR60, PT ;  /* 0x0000003cff007c0c */ /* 0x000fe4000bf45070 */
[----:B------:R-:W-:Y:S02]  /*63f0*/  ISETP.NE.AND.EX P4, PT, R63, RZ, PT, P4 ;  /* 0x000000ff3f00720c */ /* 0x000fe40003f85340 */
[----:B------:R-:W-:Y:S01]  /*6400*/  ISETP.NE.AND.EX P2, PT, RZ, UR61, PT, P2 ;  /* 0x0000003dff007c0c */ /* 0x000fe2000bf45320 */
[----:B------:R-:W-:Y:S02]  /*6410*/  UISETP.NE.AND UP2, UPT, UR6, URZ, UPT ;  /* 0x000000ff0600728c */ /* 0x000fe4000bf45270 */
[----:B------:R-:W-:Y:S04]  /*6420*/  UISETP.NE.U32.AND UP0, UPT, UR5, URZ, UPT ;  /* 0x000000ff0500728c */ /* 0x000fe8000bf05070 */
[----:B------:R-:W-:Y:S01]  /*6430*/  UISETP.NE.AND.EX UP1, UPT, UR4, URZ, UPT, UP0 ;  /* 0x000000ff0400728c */ /* 0x000fe2000bf25300 */
[----:B------:R-:W-:Y:S01]  /*6440*/  PLOP3.LUT P1, PT, PT, PT, UP2, 0x80, 0x8 ;  /* 0x000000000008781c */ /* 0x000fe20003f2f028 */
[----:B------:R-:W-:Y:S03]  /*6450*/  UPLOP3.LUT UP0, UPT, UPT, UPT, UPT, 0x40, 0x4 ;  /* 0x000000000004789c */ /* 0x000fe60003f0e870 */
[----:B------:R-:W-:Y:S06]  /*6460*/  @UP2 UPLOP3.LUT UP0, UPT, UPT, UPT, UP1, 0x80, 0x8 ;  /* 0x000000000008289c */ /* 0x000fec0003f0f010 */
[----:B------:R-:W-:Y:S01]  /*6470*/  PLOP3.LUT P0, PT, PT, PT, UP0, 0x80, 0x8 ;  /* 0x000000000008781c */ /* 0x000fe20003f0f008 */
[----:B------:R-:W-:Y:S01]  /*6480*/  @!UPT UIADD3 URZ, UPT, UPT, URZ, URZ, URZ ;  /* 0x000000fffffff290 */ /* 0x000fe2000fffe0ff */
[----:B------:R-:W-:Y:S11]  /*6490*/  BRA.U !UP1, `(.L_x_97) ;  /* 0x0000000109407547 */ /* 0x000ff6000b800000 */
[----:B------:R-:W-:Y:S01]  /*64a0*/  UISETP.NE.U32.AND UP0, UPT, UR60, URZ, UPT ;  /* 0x000000ff3c00728c */ /* 0x000fe2000bf05070 */
[----:B------:R-:W-:Y:S01]  /*64b0*/  R2UR UR6, R78 ;  /* 0x000000004e0672ca */ /* 0x000fe200000e0000 */
[----:B------:R-:W1:Y:S01]  /*64c0*/  LDCU.64 UR8, c[0x0][0x358] ;  /* 0x00006b00ff0877ac */ /* 0x000e620008000a00 */
[----:B------:R-:W-:Y:S02]  /*64d0*/  HFMA2 R64, -RZ, RZ, 0, 5.9604644775390625e-08 ;  /* 0x00000001ff407431 */ /* 0x000fe400000001ff */
[----:B------:R-:W-:Y:S01]  /*64e0*/  IMAD.MOV.U32 R0, RZ, RZ, 0x1 ;  /* 0x00000001ff007424 */ /* 0x000fe200078e00ff */
[----:B------:R-:W-:Y:S06]  /*64f0*/  UISETP.NE.AND.EX UP0, UPT, UR61, URZ, UPT, UP0 ;  /* 0x000000ff3d00728c */ /* 0x000fec000bf05300 */
[----:B------:R-:W-:Y:S05]  /*6500*/  PLOP3.LUT P3, PT, PT, PT, UP0, 0x80, 0x8 ;  /* 0x000000000008781c */ /* 0x000fea0003f6f008 */
[----:B------:R-:W2:Y:S01]  /*6510*/  @UP0 LDCU.64 UR4, c[0x0][0x888] ;  /* 0x00011100ff0407ac */ /* 0x000ea20008000a00 */
[----:B------:R-:W-:Y:S07]  /*6520*/  @UP0 UIMAD UR6, UR36, UR6, URZ ;  /* 0x00000006240602a4 */ /* 0x000fee000f8e02ff */
[----:B------:R-:W-:Y:S01]  /*6530*/  @!P3 PRMT R64, R0, 0x7610, R64 ;  /* 0x000076100040b816 */ /* 0x000fe20000000040 */
[----:B--2---:R-:W-:Y:S06]  /*6540*/  @UP0 UIMAD.WIDE UR4, UR6, 0x4, UR4 ;  /* 0x00000004060408a5 */ /* 0x004fec000f8e0204 */
[----:B------:R-:W-:Y:S02]  /*6550*/  IMAD.U32 R2, RZ, RZ, UR4 ;  /* 0x00000004ff027e24 */ /* 0x000fe4000f8e00ff */
[----:B------:R-:W-:Y:S03]  /*6560*/  IMAD.U32 R3, RZ, RZ, UR5 ;  /* 0x00000005ff037e24 */ /* 0x000fe6000f8e00ff */
[----:B------:R-:W2:Y:S02]  /*6570*/  @!UP0 LDCU UR4, c[0x0][0x880] ;  /* 0x00011000ff0487ac */ /* 0x000ea40008000800 */
[----:B-1---5:R1:W5:Y:S02]  /*6580*/  @P3 LDG.E R26, desc[UR8][R2.64] ;  /* 0x00000008021a3981 */ /* 0x022364000c1e1900 */
[----:B-12---:R-:W-:Y:S02]  /*6590*/  @!P3 MOV R26, UR4 ;  /* 0x00000004001abc02 */ /* 0x006fe40008000f00 */
.L_x_97:
[----:B------:R-:W-:Y:S05]  /*65a0*/  @!P4 BRA `(.L_x_98) ;  /* 0x000000000024c947 */ /* 0x000fea0003800000 */
[----:B------:R-:W-:Y:S01]  /*65b0*/  ISETP.NE.U32.AND P3, PT, R60, RZ, PT ;  /* 0x000000ff3c00720c */ /* 0x000fe20003f65070 */
[----:B------:R-:W1:Y:S03]  /*65c0*/  LDCU.64 UR4, c[0x0][0x358] ;  /* 0x00006b00ff0477ac */ /* 0x000e660008000a00 */
[----:B------:R-:W-:Y:S11]  /*65d0*/  ISETP.NE.AND.EX P3, PT, R61, RZ, PT, P3 ;  /* 0x000000ff3d00720c */ /* 0x000ff60003f65330 */
[----:B------:R-:W-:Y:S02]  /*65e0*/  @!UPT UIADD3 URZ, UPT, UPT, URZ, URZ, URZ ;  /* 0x000000fffffff290 */ /* 0x000fe4000fffe0ff */
[----:B------:R-:W2:Y:S01]  /*65f0*/  @P3 LDC.64 R2, c[0x0][0x8a8] ;  /* 0x00022a00ff023b82 */ /* 0x000ea20000000a00 */
[----:B------:R-:W-:Y:S04]  /*6600*/  @P3 IMAD R0, R62, UR36, RZ ;  /* 0x000000243e003c24 */ /* 0x000fe8000f8e02ff */
[----:B--2---:R-:W-:Y:S05]  /*6610*/  @P3 IMAD.WIDE R2, R0, 0x4, R2 ;  /* 0x0000000400023825 */ /* 0x004fea00078e0202 */
[----:B-1---5:R1:W5:Y:S02]  /*6620*/  @P3 LDG.E R24, desc[UR4][R2.64] ;  /* 0x0000000402183981 */ /* 0x022364000c1e1900 */
[----:B-1----:R-:W2:Y:S02]  /*6630*/  @!P3 LDC R24, c[0x0][0x8a0] ;  /* 0x00022800ff18bb82 */ /* 0x002ea40000000800 */
.L_x_98:
[----:B-----5:R-:W-:Y:S01]  /*6640*/  FSETP.NEU.AND P3, PT, R26, RZ, PT ;  /* 0x000000ff1a00720b */ /* 0x020fe20003f6d000 */
[----:B------:R-:W-:Y:S01]  /*6650*/  IMAD.SHL.U32 R89, R27, 0x4, RZ ;  /* 0x000000041b597824 */ /* 0x000fe200078e00ff */
[----:B------:R-:W-:Y:S01]  /*6660*/  SEL R5, RZ, 0xffffffff, P2 ;  /* 0xffffffffff057807 */ /* 0x000fe20001000000 */
[----:B------:R-:W-:Y:S01]  /*6670*/  BSSY B1, `(.L_x_99) ;  /* 0x0000043000017945 */ /* 0x000fe20003800000 */
[----:B------:R-:W-:Y:S01]  /*6680*/  @P1 LOP3.LUT P2, RZ, R64, 0xff, RZ, 0xc0, !PT ;  /* 0x000000ff40ff1812 */ /* 0x000fe2000784c0ff */
[----:B------:R-:W-:Y:S01]  /*6690*/  VIADD R84, R89, UR43 ;  /* 0x0000002b59547c36 */ /* 0x000fe20008000000 */
[----:B------:R-:W-:Y:S01]  /*66a0*/  @P1 SEL R2, RZ, 0xffffffff, P3 ;  /* 0xffffffffff021807 */ /* 0x000fe20001800000 */
[----:B------:R-:W-:Y:S01]  /*66b0*/  IMAD.MOV.U32 R90, RZ, RZ, 0x1 ;  /* 0x00000001ff5a7424 */ /* 0x000fe200078e00ff */
[----:B------:R-:W-:Y:S01]  /*66c0*/  LEA R86, R22, UR43, 0x3 ;  /* 0x0000002b16567c11 */ /* 0x000fe2000f8e18ff */
[----:B------:R-:W-:Y:S01]  /*66d0*/  IMAD.MOV.U32 R88, RZ, RZ, RZ ;  /* 0x000000ffff587224 */ /* 0x000fe200078e00ff */
[----:B------:R-:W-:Y:S02]  /*66e0*/  @P0 SEL R2, R5, R2, !P2 ;  /* 0x0000000205020207 */ /* 0x000fe40005000000 */
[----:B------:R-:W-:Y:S02]  /*66f0*/  CS2R R58, SRZ ;  /* 0x00000000003a7805 */ /* 0x000fe4000001ff00 */
[----:B------:R-:W-:Y:S02]  /*6700*/  SHF.L.U32 R3, R73, 0x1f, RZ ;  /* 0x0000001f49037819 */ /* 0x000fe400000006ff */
[----:B------:R-:W-:Y:S02]  /*6710*/  CS2R R56, SRZ ;  /* 0x0000000000387805 */ /* 0x000fe4000001ff00 */
[----:B------:R-:W-:Y:S02]  /*6720*/  @P1 LOP3.LUT R2, R2, 0x1, RZ, 0xc0, !PT ;  /* 0x0000000102021812 */ /* 0x000fe400078ec0ff */
[----:B------:R-:W-:Y:S02]  /*6730*/  CS2R R54, SRZ ;  /* 0x0000000000367805 */ /* 0x000fe4000001ff00 */
[----:B------:R-:W-:Y:S02]  /*6740*/  PLOP3.LUT P2, PT, PT, PT, UP1, 0x80, 0x8 ;  /* 0x000000000008781c */ /* 0x000fe40003f4f018 */
[----:B------:R-:W-:Y:S02]  /*6750*/  CS2R R52, SRZ ;  /* 0x0000000000347805 */ /* 0x000fe4000001ff00 */
[----:B------:R-:W-:Y:S02]  /*6760*/  ISETP.NE.U32.OR P6, PT, R2, 0x1, !P1 ;  /* 0x000000010200780c */ /* 0x000fe40004fc5470 */
[----:B------:R-:W-:Y:S02]  /*6770*/  CS2R R50, SRZ ;  /* 0x0000000000327805 */ /* 0x000fe4000001ff00 */
[----:B------:R-:W-:Y:S02]  /*6780*/  LEA.HI R25, R22, R22, RZ, 0x1 ;  /* 0x0000001616197211 */ /* 0x000fe400078f08ff */
[----:B------:R-:W-:Y:S02]  /*6790*/  CS2R R48, SRZ ;  /* 0x0000000000307805 */ /* 0x000fe4000001ff00 */
[----:B------:R-:W-:Y:S02]  /*67a0*/  LOP3.LUT P4, R70, R64, 0xff, RZ, 0xc0, !PT ;  /* 0x000000ff40467812 */ /* 0x000fe4000788c0ff */
[----:B------:R-:W-:Y:S02]  /*67b0*/  CS2R R46, SRZ ;  /* 0x00000000002e7805 */ /* 0x000fe4000001ff00 */
[----:B------:R-:W-:Y:S01]  /*67c0*/  SEL R2, RZ, 0xffffffff, P3 ;  /* 0xffffffffff027807 */ /* 0x000fe20001800000 */
[C---:B------:R-:W-:Y:S01]  /*67d0*/  IMAD.SHL.U32 R0, R25.reuse, 0x80, RZ ;  /* 0x0000008019007824 */ /* 0x040fe200078e00ff */
[----:B------:R-:W-:Y:S02]  /*67e0*/  LOP3.LUT R25, R25, 0xffe, RZ, 0xc0, !PT ;  /* 0x00000ffe19197812 */ /* 0x000fe400078ec0ff */
[----:B------:R-:W-:Y:S02]  /*67f0*/  CS2R R44, SRZ ;  /* 0x00000000002c7805 */ /* 0x000fe4000001ff00 */
[----:B------:R-:W-:Y:S01]  /*6800*/  P2R R81, PR, RZ, 0x40 ;  /* 0x00000040ff517803 */ /* 0x000fe20000000000 */
[----:B------:R-:W-:Y:S01]  /*6810*/  VIADD R28, R84, 0x400 ;  /* 0x00000400541c7836 */ /* 0x000fe20000000000 */
[----:B------:R-:W-:Y:S01]  /*6820*/  @P2 SEL R2, R5, R2, !P4 ;  /* 0x0000000205022207 */ /* 0x000fe20006000000 */
[----:B------:R-:W-:Y:S01]  /*6830*/  IMAD.IADD R25, R22, 0x1, -R25 ;  /* 0x0000000116197824 */ /* 0x000fe200078e0a19 */
[----:B------:R-:W-:Y:S01]  /*6840*/  @P6 SHF.L.U32 R4, RZ, 0x1f, RZ ;  /* 0x0000001fff046819 */ /* 0x000fe200000006ff */
[----:B------:R-:W-:Y:S01]  /*6850*/  IMAD.IADD R82, R74, 0x1, R84 ;  /* 0x000000014a527824 */ /* 0x000fe200078e0254 */
[----:B------:R-:W-:Y:S02]  /*6860*/  LOP3.LUT R0, R0, 0xffffff00, RZ, 0xc0, !PT ;  /* 0xffffff0000007812 */ /* 0x000fe400078ec0ff */
[----:B------:R-:W1:Y:S01]  /*6870*/  @P6 SYNCS.PHASECHK.TRANS64.TRYWAIT P1, [UR43+0x20], R4 ;  /* 0x00002004ff0065a7 */ /* 0x000e62000802112b */
[----:B------:R-:W-:Y:S02]  /*6880*/  LOP3.LUT R2, R2, 0x1, RZ, 0xc0, !PT ;  /* 0x0000000102027812 */ /* 0x000fe400078ec0ff */
[----:B------:R-:W-:Y:S02]  /*6890*/  IMAD.IADD R0, R23, 0x1, R0 ;  /* 0x0000000117007824 */ /* 0x000fe400078e0200 */
[----:B------:R-:W-:Y:S02]  /*68a0*/  ISETP.NE.U32.AND P5, PT, R2, 0x1, PT ;  /* 0x000000010200780c */ /* 0x000fe40003fa5070 */
[----:B------:R-:W-:Y:S02]  /*68b0*/  IMAD R25, R25, 0x100000, R0 ;  /* 0x0010000019197824 */ /* 0x000fe400078e0200 */
[----:B------:R-:W-:Y:S01]  /*68c0*/  P2R R91, PR, RZ, 0x20 ;  /* 0x00000020ff5b7803 */ /* 0x000fe20000000000 */
[----:B------:R3:W4:Y:S01]  /*68d0*/  SYNCS.PHASECHK.TRANS64.TRYWAIT P0, [R86+URZ+0x90], R3 ;  /* 0x00009003560075a7 */ /* 0x00072200080011ff */
[----:B-1----:R-:W-:Y:S01]  /*68e0*/  @P6 SEL R90, RZ, 0x1, !P1 ;  /* 0x00000001ff5a6807 */ /* 0x002fe20004800000 */
[----:B---3--:R-:W-:Y:S06]  /*68f0*/  @!P6 BRA `(.L_x_100) ;  /* 0x000000000068e947 */ /* 0x008fec0003800000 */
[C---:B------:R-:W-:Y:S01]  /*6900*/  @P5 IMAD R5, R75.reuse, 0x4, R28 ;  /* 0x000000044b055824 */ /* 0x040fe200078e021c */
[----:B------:R-:W-:Y:S01]  /*6910*/  ISETP.NE.AND P1, PT, R90, RZ, PT ;  /* 0x000000ff5a00720c */ /* 0x000fe20003f25270 */
[----:B------:R-:W-:Y:S01]  /*6920*/  @P5 IMAD R2, R75, 0x4, R84 ;  /* 0x000000044b025824 */ /* 0x000fe200078e0254 */
[----:B------:R-:W-:Y:S01]  /*6930*/  BSSY B0, `(.L_x_101) ;  /* 0x000000e000007945 */ /* 0x000fe20003800000 */
[----:B------:R-:W-:Y:S01]  /*6940*/  IMAD.MOV.U32 R58, RZ, RZ, RZ ;  /* 0x000000ffff3a7224 */ /* 0x000fe200078e00ff */
[----:B------:R-:W-:Y:S01]  /*6950*/  CS2R R54, SRZ ;  /* 0x0000000000367805 */ /* 0x000fe2000001ff00 */
[----:B------:R-:W-:Y:S01]  /*6960*/  @P5 IMAD.IADD R4, R74, 0x1, R5 ;  /* 0x000000014a045824 */ /* 0x000fe200078e0205 */
[----:B------:R-:W-:Y:S02]  /*6970*/  CS2R R52, SRZ ;  /* 0x0000000000347805 */ /* 0x000fe4000001ff00 */
[----:B------:R-:W-:Y:S02]  /*6980*/  CS2R R56, SRZ ;  /* 0x0000000000387805 */ /* 0x000fe4000001ff00 */
[----:B------:R-:W-:Y:S02]  /*6990*/  CS2R R46, SRZ ;  /* 0x00000000002e7805 */ /* 0x000fe4000001ff00 */
[----:B------:R-:W-:Y:S02]  /*69a0*/  CS2R R44, SRZ ;  /* 0x00000000002c7805 */ /* 0x000fe4000001ff00 */
[----:B------:R-:W-:Y:S02]  /*69b0*/  CS2R R50, SRZ ;  /* 0x0000000000327805 */ /* 0x000fe4000001ff00 */
[----:B------:R-:W-:Y:S01]  /*69c0*/  CS2R R48, SRZ ;  /* 0x0000000000307805 */ /* 0x000fe2000001ff00 */
[----:B------:R-:W-:Y:S06]  /*69d0*/  @P1 BRA `(.L_x_102) ;  /* 0x00000000000c1947 */ /* 0x000fec0003800000 */
[----:B------:R-:W-:Y:S04]  /*69e0*/  SHF.L.U32 R5, RZ, 0x1f, RZ ;  /* 0x0000001fff057819 */ /* 0x000fe800000006ff */
[----:B------:R-:W1:Y:S02]  /*69f0*/  SYNCS.PHASECHK.TRANS64.TRYWAIT P1, [UR43+0x20], R5 ;  /* 0x00002005ff0075a7 */ /* 0x000e64000802112b */
[----:B-1----:R-:W-:Y:S05]  /*6a00*/  @!P1 BRA `(.L_x_103) ;  /* 0x0000004800849947 */ /* 0x002fea0003800000 */
.L_x_102:
[----:B------:R-:W-:Y:S05]  /*6a10*/  BSYNC B0 ;  /* 0x0000000000007941 */ /* 0x000fea0003800000 */
.L_x_101:
[----:B------:R-:W-:Y:S01]  /*6a20*/  ISETP.NE.AND P1, PT, R91, RZ, PT ;  /* 0x000000ff5b00720c */ /* 0x000fe20003f25270 */
[----:B------:R-:W-:Y:S11]  /*6a30*/  HFMA2 R88, -RZ, RZ, 0, 5.9604644775390625e-08 ;  /* 0x00000001ff587431 */ /* 0x000ff600000001ff */
[----:B------:R-:W-:Y:S01]  /*6a40*/  @!UPT UIADD3 URZ, UPT, UPT, URZ, URZ, URZ ;  /* 0x000000fffffff290 */ /* 0x000fe2000fffe0ff */
[----:B------:R-:W-:Y:S05]  /*6a50*/  @P1 WARPSYNC.ALL ;  /* 0x0000000000001948 */ /* 0x000fea0003800000 */
[----:B------:R3:W1:Y:S04]  /*6a60*/  @P1 LDSM.16.M88.4 R52, [R2+0x400] ;  /* 0x000400000234183b */ /* 0x0006680000000200 */
[----:B------:R3:W1:Y:S04]  /*6a70*/  @P1 LDSM.16.M88.4 R56, [R4] ;  /* 0x000000000438183b */ /* 0x0006680000000200 */
[----:B------:R3:W1:Y:S04]  /*6a80*/  @P1 LDSM.16.M88.4 R44, [R89+UR43+0x400] ;  /* 0x0004002b592c183b */ /* 0x0006680008000200 */
[----:B------:R3:W1:Y:S02]  /*6a90*/  @P1 LDSM.16.M88.4 R48, [R82+0x400] ;  /* 0x000400005230183b */ /* 0x0006640000000200 */
.L_x_100:
[----:B------:R-:W-:Y:S05]  /*6aa0*/  BSYNC B1 ;  /* 0x0000000000017941 */ /* 0x000fea0003800000 */
.L_x_99:
[----:B-1----:R-:W-:Y:S04]  /*6ab0*/  SHF.R.U32.HI R0, RZ, 0x15, R25 ;  /* 0x00000015ff007819 */ /* 0x002fe80000011619 */
[----:B------:R-:W-:Y:S01]  /*6ac0*/  LOP3.LUT P1, RZ, R0, 0x3, R65, 0x48, !PT ;  /* 0x0000000300ff7812 */ /* 0x000fe20007824841 */
[----:B------:R-:W-:Y:S01]  /*6ad0*/  @!UPT UIADD3 URZ, UPT, UPT, URZ, URZ, URZ ;  /* 0x000000fffffff290 */ /* 0x000fe2000fffe0ff */
[----:B----4-:R-:W-:Y:S11]  /*6ae0*/  @P0 BRA `(.L_x_104) ;  /* 0x0000000000080947 */ /* 0x010ff60003800000 */
[----:B------:R-:W1:Y:S02]  /*6af0*/  SYNCS.PHASECHK.TRANS64.TRYWAIT P0, [R86+URZ+0x90], R3 ;  /* 0x00009003560075a7 */ /* 0x000e6400080011ff */
[----:B-1----:R-:W-:Y:S05]  /*6b00*/  @!P0 BRA `(.L_x_105) ;  /* 0x00000048005c8947 */ /* 0x002fea0003800000 */
.L_x_104:
[----:B------:R-:W-:Y:S05]  /*6b10*/  @!P1 BRA `(.L_x_106) ;  /* 0x0000000000409947 */ /* 0x000fea0003800000 */
[----:B------:R-:W4:Y:S01]  /*6b20*/  LDCU.64 UR8, c[0x4][0x70] ;  /* 0x01000e00ff0877ac */ /* 0x000f220008000a00 */
[----:B-1----:R-:W-:Y:S01]  /*6b30*/  MOV R3, 0x0 ;  /* 0x0000000000037802 */ /* 0x002fe20000000f00 */
[----:B------:R-:W-:Y:S02]  /*6b40*/  HFMA2 R12, -RZ, RZ, 0, 5.9604644775390625e-08 ;  /* 0x00000001ff0c7431 */ /* 0x000fe400000001ff */
[----:B------:R-:W-:Y:S02]  /*6b50*/  IMAD.MOV.U32 R8, RZ, RZ, 0x192 ;  /* 0x00000192ff087424 */ /* 0x000fe400078e00ff */
[----:B------:R-:W-:Y:S01]  /*6b60*/  IMAD.MOV.U32 R13, RZ, RZ, RZ ;  /* 0x000000ffff0d7224 */ /* 0x000fe200078e00ff */
[----:B------:R-:W1:Y:S01]  /*6b70*/  LDCU.64 UR6, c[0x4][0x78] ;  /* 0x01000f00ff0677ac */ /* 0x000e620008000a00 */
[----:B---3--:R-:W3:Y:S01]  /*6b80*/  LDC.64 R2, c[0x4][R3] ;  /* 0x0100000003027b82 */ /* 0x008ee20000000a00 */
[----:B------:R-:W5:Y:S01]  /*6b90*/  LDCU.64 UR4, c[0x4][0x10] ;  /* 0x01000200ff0477ac */ /* 0x000f620008000a00 */
[----:B----4-:R-:W-:Y:S01]  /*6ba0*/  MOV R5, UR9 ;  /* 0x0000000900057c02 */ /* 0x010fe20008000f00 */
[----:B------:R-:W-:Y:S01]  /*6bb0*/  IMAD.U32 R4, RZ, RZ, UR8 ;  /* 0x00000008ff047e24 */ /* 0x000fe2000f8e00ff */
[----:B-1----:R-:W-:Y:S01]  /*6bc0*/  MOV R7, UR7 ;  /* 0x0000000700077c02 */ /* 0x002fe20008000f00 */
[----:B------:R-:W-:Y:S01]  /*6bd0*/  IMAD.U32 R6, RZ, RZ, UR6 ;  /* 0x00000006ff067e24 */ /* 0x000fe2000f8e00ff */
[----:B-----5:R-:W-:Y:S01]  /*6be0*/  MOV R11, UR5 ;  /* 0x00000005000b7c02 */ /* 0x020fe20008000f00 */
[----:B------:R-:W-:Y:S02]  /*6bf0*/  IMAD.U32 R10, RZ, RZ, UR4 ;  /* 0x00000004ff0a7e24 */ /* 0x000fe4000f8e00ff */
[----:B------:R-:W-:Y:S07]  /*6c00*/  LEPC R20, `(.L_x_106) ;  /* 0x000000001014794e */ /* 0x000fee0000000000 */
[----:B--23--:R-:W-:Y:S05]  /*6c10*/  CALL.ABS.NOINC R2 ;  /* 0x0000000002007343 */ /* 0x00cfea0003c00000 */
.L_x_106:
[----:B------:R-:W-:Y:S05]  /*6c20*/  WARPSYNC.ALL ;  /* 0x0000000000007948 */ /* 0x000fea0003800000 */
[----:B------:R-:W-:Y:S01]  /*6c30*/  R2UR UR4, R25 ;  /* 0x00000000190472ca */ /* 0x000fe200000e0000 */
[----:B------:R-:W-:Y:S01]  /*6c40*/  BSSY.RECONVERGENT B0, `(.L_x_107) ;  /* 0x000003c000007945 */ /* 0x000fe20003800200 */
[----:B------:R-:W-:Y:S02]  /*6c50*/  SHF.L.U32 R87, R75, 0x2, RZ ;  /* 0x000000024b577819 */ /* 0x000fe400000006ff */
[----:B------:R-:W-:Y:S02]  /*6c60*/  ISETP.NE.AND P0, PT, R76, RZ, PT ;  /* 0x000000ff4c00720c */ /* 0x000fe40003f05270 */
[----:B------:R-:W-:Y:S04]  /*6c70*/  IADD3 R83, PT, PT, R28, R87, RZ ;  /* 0x000000571c537210 */ /* 0x000fe80007ffe0ff */
[----:B------:R-:W-:Y:S03]  /*6c80*/  IADD3 R85, PT, PT, R74, R83, RZ ;  /* 0x000000534a557210 */ /* 0x000fe60007ffe0ff */
[----:B---3--:R-:W1:Y:S02]  /*6c90*/  LDTM.16dp128bit.x8 R4, tmem[UR4] ;  /* 0x00000004000479ee */ /* 0x008e640008180000 */
[C---:B-12---:R-:W-:Y:S01]  /*6ca0*/  FMUL R3, R24.reuse, R4 ;  /* 0x0000000418037220 */ /* 0x046fe20000400000 */
[C---:B------:R-:W-:Y:S01]  /*6cb0*/  FMUL R0, R24.reuse, R5 ;  /* 0x0000000518007220 */ /* 0x040fe20000400000 */
[C---:B------:R-:W-:Y:S01]  /*6cc0*/  FMUL R5, R24.reuse, R6 ;  /* 0x0000000618057220 */ /* 0x040fe20000400000 */
[----:B------:R-:W-:Y:S01]  /*6cd0*/  FMUL R2, R24, R7 ;  /* 0x0000000718027220 */ /* 0x000fe20000400000 */
[----:B------:R-:W-:Y:S01]  /*6ce0*/  FFMA R28, R26, R44, R3 ;  /* 0x0000002c1a1c7223 */ /* 0x000fe20000000003 */
        /* <DEDUP_REMOVED lines=10> */
[----:B------:R1:W-:Y:S01]  /*6d90*/  STSM.16.M88.4 [R84+0x400], R28 ;  /* 0x0004001c54007844 */ /* 0x0003e20000000200 */
        /* <DEDUP_REMOVED lines=14> */
[C---:B------:R-:W-:Y:S01]  /*6e80*/  FFMA R40, R26.reuse, R56, R15 ;  /* 0x000000381a287223 */ /* 0x040fe2000000000f */
[C---:B------:R-:W-:Y:S01]  /*6e90*/  FFMA R41, R26.reuse, R57, R12 ;  /* 0x000000391a297223 */ /* 0x040fe2000000000c */
[C---:B------:R-:W-:Y:S01]  /*6ea0*/  FFMA R42, R26.reuse, R58, R17 ;  /* 0x0000003a1a2a7223 */ /* 0x040fe20000000011 */
[----:B------:R1:W-:Y:S01]  /*6eb0*/  STSM.16.M88.4 [R83], R36 ;  /* 0x0000002453007844 */ /* 0x0003e20000000200 */
[----:B------:R-:W-:Y:S05]  /*6ec0*/  FFMA R43, R26, R59, R14 ;  /* 0x0000003b1a2b7223 */ /* 0x000fea000000000e */
[----:B------:R1:W-:Y:S01]  /*6ed0*/  STSM.16.M88.4 [R85], R40 ;  /* 0x0000002855007844 */ /* 0x0003e20000000200 */
[----:B------:R-:W-:Y:S01]  /*6ee0*/  @!PT LDS RZ, [RZ] ;  /* 0x00000000fffff984 */ /* 0x000fe20000000800 */
[----:B------:R-:W-:Y:S01]  /*6ef0*/  @!PT LDS RZ, [RZ] ;  /* 0x00000000fffff984 */ /* 0x000fe20000000800 */
[----:B------:R-:W-:Y:S01]  /*6f00*/  @!PT LDS RZ, [RZ] ;  /* 0x00000000fffff984 */ /* 0x000fe20000000800 */
[----:B------:R-:W-:Y:S01]  /*6f10*/  @!PT LDS RZ, [RZ] ;  /* 0x00000000fffff984 */ /* 0x000fe20000000800 */
[----:B------:R2:W-:Y:S06]  /*6f20*/  MEMBAR.ALL.CTA ;  /* 0x0000000000007992 */ /* 0x0005ec0000008000 */
[----:B--2---:R-:W2:Y:S02]  /*6f30*/  FENCE.VIEW.ASYNC.S ;  /* 0x00000000000073c6 */ /* 0x004ea40000000000 */
[----:B--2---:R-:W-:Y:S06]  /*6f40*/  BAR.SYNC.DEFER_BLOCKING 0x1, 0x80 ;  /* 0x0042000000007b1d */ /* 0x004fec0000010000 */
[----:B------:R-:W-:Y:S05]  /*6f50*/  @P0 BRA `(.L_x_108) ;  /* 0x0000000000280947 */ /* 0x000fea0003800000 */
[----:B------:R-:W-:Y:S01]  /*6f60*/  UIADD3 UR4, UPT, UPT, UR43, 0x400, URZ ;  /* 0x000004002b047890 */ /* 0x000fe2000fffe0ff */
[----:B------:R-:W-:Y:S05]  /*6f70*/  UMOV UR51, UR36 ;  /* 0x0000002400337c82 */ /* 0x000fea0008000000 */
[----:B------:R-:W-:Y:S01]  /*6f80*/  MOV R69, UR4 ;  /* 0x0000000400457c02 */ /* 0x000fe20008000f00 */
[----:B------:R-:W-:Y:S03]  /*6f90*/  UIADD3 UR4, UP0, UPT, UR54, 0x680, URZ ;  /* 0x0000068036047890 */ /* 0x000fe6000ff1e0ff */
[----:B------:R-:W-:Y:S01]  /*6fa0*/  R2UR UR48, R69 ;  /* 0x00000000453072ca */ /* 0x000fe200000e0000 */
[----:B------:R-:W-:Y:S11]  /*6fb0*/  UIADD3.X UR5, UPT, UPT, URZ, UR55, URZ, UP0, !UPT ;  /* 0x00000037ff057290 */ /* 0x000ff600087fe4ff */
[----:B------:R-:W-:Y:S01]  /*6fc0*/  @!UPT UIADD3 URZ, UPT, UPT, URZ, URZ, URZ ;  /* 0x000000fffffff290 */ /* 0x000fe2000fffe0ff */
[----:B------:R2:W-:Y:S01]  /*6fd0*/  UTMASTG.3D [UR48], [UR4] ;  /* 0x00000030040073b5 */ /* 0x0005e20008010000 */
[----:B------:R0:W-:Y:S01]  /*6fe0*/  UTMACMDFLUSH ;  /* 0x00000000000079b7 */ /* 0x0001e20000000000 */
[----:B--2---:R-:W-:Y:S04]  /*6ff0*/  DEPBAR.LE SB0, 0x1 ;  /* 0x000080400000791a */ /* 0x004fe80000000000 */
.L_x_108:
[----:B------:R-:W-:Y:S05]  /*7000*/  BSYNC.RECONVERGENT B0 ;  /* 0x0000000000007941 */ /* 0x000fea0003800200 */
.L_x_107:
[----:B------:R-:W-:Y:S01]  /*7010*/  BAR.SYNC.DEFER_BLOCKING 0x1, 0x80 ;  /* 0x0042000000007b1d */ /* 0x000fe20000010000 */
[----:B------:R-:W-:Y:S01]  /*7020*/  ISETP.NE.AND P1, PT, R81, RZ, PT ;  /* 0x000000ff5100720c */ /* 0x000fe20003f25270 */
[----:B------:R-:W-:Y:S01]  /*7030*/  UISETP.NE.AND UP0, UPT, UR53, URZ, UPT ;  /* 0x000000ff3500728c */ /* 0x000fe2000bf05270 */
[----:B------:R-:W-:Y:S11]  /*7040*/  LEA R3, R88, UR43, 0x3 ;  /* 0x0000002b58037c11 */ /* 0x000ff6000f8e18ff */
[----:B------:R-:W-:Y:S01]  /*7050*/  @P1 SHF.L.U32 R2, RZ, 0x1f, RZ ;  /* 0x0000001fff021819 */ /* 0x000fe200000006ff */
[----:B------:R-:W-:Y:S06]  /*7060*/  BRA.U !UP0, `(.L_x_109) ;  /* 0x0000000108247547 */ /* 0x000fec000b800000 */
[----:B------:R-:W-:Y:S01]  /*7070*/  IMAD.U32 R5, RZ, RZ, UR47 ;  /* 0x0000002fff057e24 */ /* 0x000fe2000f8e00ff */
[----:B------:R-:W-:Y:S01]  /*7080*/  MOV R0, UR52 ;  /* 0x0000003400007c02 */ /* 0x000fe20008000f00 */
[----:B------:R-:W-:Y:S03]  /*7090*/  UIADD3 UR4, UPT, UPT, UR47, 0x1, URZ ;  /* 0x000000012f047890 */ /* 0x000fe6000fffe0ff */
[----:B------:R-:W-:Y:S01]  /*70a0*/  @P1 LEA R5, R5, UR43, 0x3 ;  /* 0x0000002b05051c11 */ /* 0x000fe2000f8e18ff */
[----:B------:R-:W-:Y:S04]  /*70b0*/  UISETP.NE.AND UP0, UPT, UR4, 0x4, UPT ;  /* 0x000000040400788c */ /* 0x000fe8000bf05270 */
[----:B------:R-:W-:Y:S01]  /*70c0*/  @P1 VIADD R5, R5, 0x40 ;  /* 0x0000004005051836 */ /* 0x000fe20000000000 */
[----:B------:R-:W-:Y:S04]  /*70d0*/  USEL UR47, UR4, URZ, UP0 ;  /* 0x000000ff042f7287 */ /* 0x000fe80008000000 */
[----:B------:R-:W-:Y:S04]  /*70e0*/  @P1 PRMT R0, R0, 0x654, R5 ;  /* 0x0000065400001816 */ /* 0x000fe80000000005 */
[----:B------:R2:W-:Y:S04]  /*70f0*/  @P1 SYNCS.ARRIVE.TRANS64.RED.A1T0 RZ, [R0+URZ], RZ ;  /* 0x000000ff00ff19a7 */ /* 0x0005e800081004ff */
.L_x_109:
[----:B------:R-:W3:Y:S01]  /*7100*/  @P1 SYNCS.PHASECHK.TRANS64.TRYWAIT P0, [R3+URZ+0x20], R2 ;  /* 0x00002002030015a7 */ /* 0x000ee200080011ff */
[----:B------:R-:W-:Y:S01]  /*7110*/  BSSY B1, `(.L_x_110) ;  /* 0x0000017000017945 */ /* 0x000fe20003800000 */
[----:B---3--:R-:W-:Y:S03]  /*7120*/  @P1 SEL R90, RZ, 0x1, !P0 ;  /* 0x00000001ff5a1807 */ /* 0x008fe60004000000 */
[----:B------:R-:W-:Y:S05]  /*7130*/  @!P1 BRA `(.L_x_111) ;  /* 0x0000000000509947 */ /* 0x000fea0003800000 */
[----:B------:R-:W-:Y:S01]  /*7140*/  ISETP.NE.AND P1, PT, R91, RZ, PT ;  /* 0x000000ff5b00720c */ /* 0x000fe20003f25270 */
[----:B------:R-:W-:Y:S01]  /*7150*/  BSSY B0, `(.L_x_112) ;  /* 0x000000a000007945 */ /* 0x000fe20003800000 */
[----:B------:R-:W-:Y:S11]  /*7160*/  ISETP.NE.AND P0, PT, R90, RZ, PT ;  /* 0x000000ff5a00720c */ /* 0x000ff60003f05270 */
[----:B------:R-:W-:Y:S04]  /*7170*/  @P1 IMAD R4, R88, 0x2000, R89 ;  /* 0x0000200058041824 */ /* 0x000fe800078e0259 */
[----:B------:R-:W-:Y:S05]  /*7180*/  @P1 VIADD R2, R4, UR43 ;  /* 0x0000002b04021c36 */ /* 0x000fea0008000000 */
[----:B------:R-:W-:Y:S01]  /*7190*/  @P1 IADD3 R5, PT, PT, R87, R2, RZ ;  /* 0x0000000257051210 */ /* 0x000fe20007ffe0ff */
[----:B------:R-:W-:Y:S01]  /*71a0*/  @P1 IMAD.IADD R2, R74, 0x1, R2 ;  /* 0x000000014a021824 */ /* 0x000fe200078e0202 */
[----:B------:R-:W-:Y:S06]  /*71b0*/  @P0 BRA `(.L_x_113) ;  /* 0x00000000000c0947 */ /* 0x000fec0003800000 */
[----:B--2---:R-:W-:Y:S04]  /*71c0*/  SHF.L.U32 R0, RZ, 0x1f, RZ ;  /* 0x0000001fff007819 */ /* 0x004fe800000006ff */
[----:B------:R-:W2:Y:S02]  /*71d0*/  SYNCS.PHASECHK.TRANS64.TRYWAIT P0, [R3+URZ+0x20], R0 ;  /* 0x00002000030075a7 */ /* 0x000ea400080011ff */
[----:B--2---:R-:W-:Y:S05]  /*71e0*/  @!P0 BRA `(.L_x_114) ;  /* 0x0000004000b88947 */ /* 0x004fea0003800000 */
.L_x_113:
[----:B------:R-:W-:Y:S05]  /*71f0*/  BSYNC B0 ;  /* 0x0000000000007941 */ /* 0x000fea0003800000 */
.L_x_112:
[----:B------:R-:W-:Y:S02]  /*7200*/  ISETP.NE.AND P0, PT, R91, RZ, PT ;  /* 0x000000ff5b00720c */ /* 0x000fe40003f05270 */
[----:B------:R-:W-:Y:S11]  /*7210*/  IADD3 R88, PT, PT, R88, 0x1, RZ ;  /* 0x0000000158587810 */ /* 0x000ff60007ffe0ff */
[----:B--2---:R-:W-:Y:S01]  /*7220*/  @P0 IMAD.IADD R0, R74, 0x1, R5 ;  /* 0x000000014a000824 */ /* 0x004fe200078e0205 */
[----:B------:R-:W-:Y:S05]  /*7230*/  @P0 WARPSYNC.ALL ;  /* 0x0000000000000948 */ /* 0x000fea0003800000 */
[----:B------:R3:W4:Y:S04]  /*7240*/  @P0 LDSM.16.M88.4 R44, [R4+UR43+0x400] ;  /* 0x0004002b042c083b */ /* 0x0007280008000200 */
[----:B------:R3:W2:Y:S04]  /*7250*/  @P0 LDSM.16.M88.4 R48, [R2+0x400] ;  /* 0x000400000230083b */ /* 0x0006a80000000200 */
[----:B------:R3:W1:Y:S04]  /*7260*/  @P0 LDSM.16.M88.4 R52, [R5+0x400] ;  /* 0x000400000534083b */ /* 0x0006680000000200 */
[----:B------:R3:W1:Y:S02]  /*7270*/  @P0 LDSM.16.M88.4 R56, [R0+0x400] ;  /* 0x000400000038083b */ /* 0x0006640000000200 */
.L_x_111:
[----:B------:R-:W-:Y:S05]  /*7280*/  BSYNC B1 ;  /* 0x0000000000017941 */ /* 0x000fea0003800000 */
.L_x_110:
[----:B--23--:R-:W-:Y:S05]  /*7290*/  VIADD R0, R25, 0x20 ;  /* 0x0000002019007836 */ /* 0x00cfea0000000000 */
[----:B------:R-:W-:Y:S04]  /*72a0*/  SHF.R.U32.HI R0, RZ, 0x15, R0 ;  /* 0x00000015ff007819 */ /* 0x000fe80000011600 */
[----:B------:R-:W-:Y:S11]  /*72b0*/  LOP3.LUT P0, RZ, R0, 0x3, R65, 0x48, !PT ;  /* 0x0000000300ff7812 */ /* 0x000ff60007804841 */
[----:B------:R-:W-:Y:S02]  /*72c0*/  @!UPT UIADD3 URZ, UPT, UPT, URZ, URZ, URZ ;  /* 0x000000fffffff290 */ /* 0x000fe4000fffe0ff */
[----:B------:R-:W-:Y:S05]  /*72d0*/  @!P0 BRA `(.L_x_115) ;  /* 0x0000000000408947 */ /* 0x000fea0003800000 */
[----:B------:R-:W2:Y:S01]  /*72e0*/  LDCU.64 UR8, c[0x4][0x70] ;  /* 0x01000e00ff0877ac */ /* 0x000ea20008000a00 */
[----:B------:R-:W-:Y:S01]  /*72f0*/  MOV R3, 0x0 ;  /* 0x0000000000037802 */ /* 0x000fe20000000f00 */
[----:B------:R-:W-:Y:S02]  /*7300*/  HFMA2 R12, -RZ, RZ, 0, 5.9604644775390625e-08 ;  /* 0x00000001ff0c7431 */ /* 0x000fe400000001ff */
[----:B------:R-:W-:Y:S02]  /*7310*/  IMAD.MOV.U32 R8, RZ, RZ, 0x192 ;  /* 0x00000192ff087424 */ /* 0x000fe400078e00ff */
[----:B------:R-:W-:Y:S01]  /*7320*/  IMAD.MOV.U32 R13, RZ, RZ, RZ ;  /* 0x000000ffff0d7224 */ /* 0x000fe200078e00ff */
[----:B------:R-:W3:Y:S01]  /*7330*/  LDCU.64 UR6, c[0x4][0x78] ;  /* 0x01000f00ff0677ac */ /* 0x000ee20008000a00 */
[----:B------:R-:W1:Y:S01]  /*7340*/  LDC.64 R2, c[0x4][R3] ;  /* 0x0100000003027b82 */ /* 0x000e620000000a00 */
[----:B------:R-:W5:Y:S01]  /*7350*/  LDCU.64 UR4, c[0x4][0x10] ;  /* 0x01000200ff0477ac */ /* 0x000f620008000a00 */
[----:B--2---:R-:W-:Y:S01]  /*7360*/  MOV R5, UR9 ;  /* 0x0000000900057c02 */ /* 0x004fe20008000f00 */
[----:B------:R-:W-:Y:S01]  /*7370*/  IMAD.U32 R4, RZ, RZ, UR8 ;  /* 0x00000008ff047e24 */ /* 0x000fe2000f8e00ff */
[----:B---3--:R-:W-:Y:S01]  /*7380*/  MOV R7, UR7 ;  /* 0x0000000700077c02 */ /* 0x008fe20008000f00 */
[----:B------:R-:W-:Y:S01]  /*7390*/  IMAD.U32 R6, RZ, RZ, UR6 ;  /* 0x00000006ff067e24 */ /* 0x000fe2000f8e00ff */
[----:B-----5:R-:W-:Y:S01]  /*73a0*/  MOV R11, UR5 ;  /* 0x00000005000b7c02 */ /* 0x020fe20008000f00 */
[----:B------:R-:W-:Y:S02]  /*73b0*/  IMAD.U32 R10, RZ, RZ, UR4 ;  /* 0x00000004ff0a7e24 */ /* 0x000fe4000f8e00ff */
[----:B------:R-:W-:Y:S07]  /*73c0*/  LEPC R20, `(.L_x_115) ;  /* 0x000000001014794e */ /* 0x000fee0000000000 */
[----:B-1--4-:R-:W-:Y:S05]  /*73d0*/  CALL.ABS.NOINC R2 ;  /* 0x0000000002007343 */ /* 0x012fea0003c00000 */
.L_x_115:
[----:B------:R-:W-:Y:S05]  /*73e0*/  WARPSYNC.ALL ;  /* 0x0000000000007948 */ /* 0x000fea0003800000 */
[----:B------:R-:W-:Y:S01]  /*73f0*/  R2UR UR4, R25 ;  /* 0x00000000190472ca */ /* 0x000fe200000e0000 */
[----:B------:R-:W-:Y:S01]  /*7400*/  BSSY.RECONVERGENT B0, `(.L_x_116) ;  /* 0x0000040000007945 */ /* 0x000fe20003800200 */
[----:B------:R-:W-:Y:S02]  /*7410*/  ISETP.NE.AND P6, PT, R81, RZ, PT ;  /* 0x000000ff5100720c */ /* 0x000fe40003fc5270 */
[----:B------:R-:W-:Y:S02]  /*7420*/  ISETP.NE.AND P0, PT, R76, RZ, PT ;  /* 0x000000ff4c00720c */ /* 0x000fe40003f05270 */
[----:B------:R-:W-:Y:S02]  /*7430*/  MOV R21, UR47 ;  /* 0x0000002f00157c02 */ /* 0x000fe40008000f00 */
[----:B------:R-:W-:Y:S05]  /*7440*/  MOV R20, UR52 ;  /* 0x0000003400147c02 */ /* 0x000fea0008000f00 */
[----:B------:R-:W2:Y:S02]  /*7450*/  LDTM.16dp128bit.x8 R4, tmem[UR4+0x20] ;  /* 0x00002004000479ee */ /* 0x000ea40008180000 */
[----:B------:R-:W-:Y:S02]  /*7460*/  @P6 LEA R21, R21, UR43, 0x3 ;  /* 0x0000002b15156c11 */ /* 0x000fe4000f8e18ff */
[----:B------:R-:W-:Y:S02]  /*7470*/  @P6 SHF.L.U32 R92, RZ, 0x1f, RZ ;  /* 0x0000001fff5c6819 */ /* 0x000fe400000006ff */
[----:B------:R-:W-:Y:S04]  /*7480*/  @P6 IADD3 R21, PT, PT, R21, 0x40, RZ ;  /* 0x0000004015156810 */ /* 0x000fe80007ffe0ff */
[----:B------:R-:W-:Y:S02]  /*7490*/  @P6 PRMT R20, R20, 0x654, R21 ;  /* 0x0000065414146816 */ /* 0x000fe40000000015 */
[----:B------:R-:W-:Y:S01]  /*74a0*/  LEA R21, R88, UR43, 0x3 ;  /* 0x0000002b58157c11 */ /* 0x000fe2000f8e18ff */
[C---:B--2---:R-:W-:Y:S01]  /*74b0*/  FMUL R3, R24.reuse, R4 ;  /* 0x0000000418037220 */ /* 0x044fe20000400000 */
[C---:B------:R-:W-:Y:S01]  /*74c0*/  FMUL R0, R24.reuse, R5 ;  /* 0x0000000518007220 */ /* 0x040fe20000400000 */
[C---:B------:R-:W-:Y:S01]  /*74d0*/  FMUL R5, R24.reuse, R6 ;  /* 0x0000000618057220 */ /* 0x040fe20000400000 */
[----:B------:R-:W-:Y:S01]  /*74e0*/  FMUL R2, R24, R7 ;  /* 0x0000000718027220 */ /* 0x000fe20000400000 */
[----:B-1--4-:R-:W-:Y:S01]  /*74f0*/  FFMA R28, R26, R44, R3 ;  /* 0x0000002c1a1c7223 */ /* 0x012fe20000000003 */
        /* <DEDUP_REMOVED lines=28> */
[----:B------:R1:W-:Y:S01]  /*76c0*/  STSM.16.M88.4 [R83+0x2000], R36 ;  /* 0x0020002453007844 */ /* 0x0003e20000000200 */
[----:B------:R-:W-:Y:S05]  /*76d0*/  FFMA R43, R26, R59, R14 ;  /* 0x0000003b1a2b7223 */ /* 0x000fea000000000e */
[----:B------:R1:W-:Y:S01]  /*76e0*/  STSM.16.M88.4 [R85+0x2000], R40 ;  /* 0x0020002855007844 */ /* 0x0003e20000000200 */
        /* <DEDUP_REMOVED lines=8> */
[----:B------:R-:W-:Y:S02]  /*7770*/  UIADD3 UR4, UP0, UPT, UR54, 0x680, URZ ;  /* 0x0000068036047890 */ /* 0x000fe4000ff1e0ff */
[----:B------:R-:W-:Y:S02]  /*7780*/  UIADD3 UR9, UPT, UPT, UR49, 0x20, URZ ;  /* 0x0000002031097890 */ /* 0x000fe4000fffe0ff */
[----:B------:R-:W-:Y:S02]  /*7790*/  UIADD3 UR8, UPT, UPT, UR43, 0x2400, URZ ;  /* 0x000024002b087890 */ /* 0x000fe4000fffe0ff */
[----:B------:R-:W-:Y:S01]  /*77a0*/  UIADD3.X UR5, UPT, UPT, URZ, UR55, URZ, UP0, !UPT ;  /* 0x00000037ff057290 */ /* 0x000fe200087fe4ff */
[----:B------:R-:W-:Y:S01]  /*77b0*/  UMOV UR10, UR50 ;  /* 0x00000032000a7c82 */ /* 0x000fe20008000000 */
[----:B------:R-:W-:Y:S07]  /*77c0*/  UMOV UR11, UR36 ;  /* 0x00000024000b7c82 */ /* 0x000fee0008000000 */
[----:B------:R2:W-:Y:S01]  /*77d0*/  UTMASTG.3D [UR8], [UR4] ;  /* 0x00000008040073b5 */ /* 0x0005e20008010000 */
[----:B------:R0:W-:Y:S01]  /*77e0*/  UTMACMDFLUSH ;  /* 0x00000000000079b7 */ /* 0x0001e20000000000 */
[----:B--2---:R-:W-:Y:S04]  /*77f0*/  DEPBAR.LE SB0, 0x1 ;  /* 0x000080400000791a */ /* 0x004fe80000000000 */
.L_x_117:
[----:B------:R-:W-:Y:S05]  /*7800*/  BSYNC.RECONVERGENT B0 ;  /* 0x0000000000007941 */ /* 0x000fea0003800200 */
.L_x_116:
[----:B------:R-:W-:Y:S01]  /*7810*/  BAR.SYNC.DEFER_BLOCKING 0x1, 0x80 ;  /* 0x0042000000007b1d */ /* 0x000fe20000010000 */
[----:B------:R-:W-:Y:S04]  /*7820*/  UIADD3 UR4, UPT, UPT, UR47, 0x1, URZ ;  /* 0x000000012f047890 */ /* 0x000fe8000fffe0ff */
[----:B------:R-:W-:Y:S04]  /*7830*/  UISETP.NE.AND UP0, UPT, UR4, 0x4, UPT ;  /* 0x000000040400788c */ /* 0x000fe8000bf05270 */
[----:B------:R-:W-:Y:S01]  /*7840*/  USEL UR46, UR4, URZ, UP0 ;  /* 0x000000ff042e7287 */ /* 0x000fe20008000000 */
[----:B------:R2:W-:Y:S01]  /*7850*/  @P6 SYNCS.ARRIVE.TRANS64.RED.A1T0 RZ, [R20+URZ], RZ ;  /* 0x000000ff14ff69a7 */ /* 0x0005e200081004ff */
[----:B------:R-:W-:Y:S01]  /*7860*/  BSSY B1, `(.L_x_118) ;  /* 0x0000018000017945 */ /* 0x000fe20003800000 */
[----:B------:R-:W3:Y:S02]  /*7870*/  @P6 SYNCS.PHASECHK.TRANS64.TRYWAIT P0, [R21+URZ+0x20], R92 ;  /* 0x0000205c150065a7 */ /* 0x000ee400080011ff */
[----:B---3--:R-:W-:Y:S01]  /*7880*/  @P6 SEL R90, RZ, 0x1, !P0 ;  /* 0x00000001ff5a6807 */ /* 0x008fe20004000000 */
[----:B--2---:R-:W-:Y:S06]  /*7890*/  @!P6 BRA `(.L_x_119) ;  /* 0x000000000050e947 */ /* 0x004fec0003800000 */
        /* <DEDUP_REMOVED lines=8> */
[----:B------:R-:W-:Y:S04]  /*7920*/  SHF.L.U32 R4, RZ, 0x1f, RZ ;  /* 0x0000001fff047819 */ /* 0x000fe800000006ff */
[----:B------:R-:W2:Y:S02]  /*7930*/  SYNCS.PHASECHK.TRANS64.TRYWAIT P0, [R21+URZ+0x20], R4 ;  /* 0x00002004150075a7 */ /* 0x000ea400080011ff */
[----:B--2---:R-:W-:Y:S05]  /*7940*/  @!P0 BRA `(.L_x_122) ;  /* 0x0000003800f48947 */ /* 0x004fea0003800000 */
.L_x_121:
[----:B------:R-:W-:Y:S05]  /*7950*/  BSYNC B0 ;  /* 0x0000000000007941 */ /* 0x000fea0003800000 */
.L_x_120:
[----:B------:R-:W-:Y:S02]  /*7960*/  ISETP.NE.AND P0, PT, R91, RZ, PT ;  /* 0x000000ff5b00720c */ /* 0x000fe40003f05270 */
[----:B------:R-:W-:Y:S11]  /*7970*/  IADD3 R88, PT, PT, R88, 0x1, RZ ;  /* 0x0000000158587810 */ /* 0x000ff60007ffe0ff */
[----:B--2---:R-:W-:Y:S01]  /*7980*/  @P0 IMAD.IADD R4, R74, 0x1, R3 ;  /* 0x000000014a040824 */ /* 0x004fe200078e0203 */
[----:B------:R-:W-:Y:S05]  /*7990*/  @P0 WARPSYNC.ALL ;  /* 0x0000000000000948 */ /* 0x000fea0003800000 */
[----:B------:R2:W3:Y:S04]  /*79a0*/  @P0 LDSM.16.M88.4 R44, [R2+UR43+0x400] ;  /* 0x0004002b022c083b */ /* 0x0004e80008000200 */
[----:B------:R2:W4:Y:S04]  /*79b0*/  @P0 LDSM.16.M88.4 R48, [R0+0x400] ;  /* 0x000400000030083b */ /* 0x0005280000000200 */
[----:B------:R2:W1:Y:S04]  /*79c0*/  @P0 LDSM.16.M88.4 R52, [R3+0x400] ;  /* 0x000400000334083b */ /* 0x0004680000000200 */
[----:B------:R2:W1:Y:S02]  /*79d0*/  @P0 LDSM.16.M88.4 R56, [R4+0x400] ;  /* 0x000400000438083b */ /* 0x0004640000000200 */
.L_x_119:
[----:B------:R-:W-:Y:S05]  /*79e0*/  BSYNC B1 ;  /* 0x0000000000017941 */ /* 0x000fea0003800000 */
.L_x_118:
[----:B--2---:R-:W-:Y:S05]  /*79f0*/  VIADD R0, R25, 0x40 ;  /* 0x0000004019007836 */ /* 0x004fea0000000000 */
        /* <DEDUP_REMOVED lines=9> */
[----:B------:R-:W5:Y:S01]  /*7a90*/  LDCU.64 UR6, c[0x4][0x78] ;  /* 0x01000f00ff0677ac */ /* 0x000f620008000a00 */
[----:B------:R-:W1:Y:S01]  /*7aa0*/  LDC.64 R2, c[0x4][R3] ;  /* 0x0100000003027b82 */ /* 0x000e620000000a00 */
[----:B------:R-:W3:Y:S01]  /*7ab0*/  LDCU.64 UR4, c[0x4][0x10] ;  /* 0x01000200ff0477ac */ /* 0x000ee20008000a00 */
[----:B--2---:R-:W-:Y:S01]  /*7ac0*/  MOV R5, UR9 ;  /* 0x0000000900057c02 */ /* 0x004fe20008000f00 */
[----:B------:R-:W-:Y:S01]  /*7ad0*/  IMAD.U32 R4, RZ, RZ, UR8 ;  /* 0x00000008ff047e24 */ /* 0x000fe2000f8e00ff */
[----:B-----5:R-:W-:Y:S01]  /*7ae0*/  MOV R7, UR7 ;  /* 0x0000000700077c02 */ /* 0x020fe20008000f00 */
[----:B------:R-:W-:Y:S01]  /*7af0*/  IMAD.U32 R6, RZ, RZ, UR6 ;  /* 0x00000006ff067e24 */ /* 0x000fe2000f8e00ff */
[----:B---3--:R-:W-:Y:S01]  /*7b00*/  MOV R11, UR5 ;  /* 0x00000005000b7c02 */ /* 0x008fe20008000f00 */
[----:B------:R-:W-:Y:S02]  /*7b10*/  IMAD.U32 R10, RZ, RZ, UR4 ;  /* 0x00000004ff0a7e24 */ /* 0x000fe4000f8e00ff */
[----:B------:R-:W-:Y:S07]  /*7b20*/  LEPC R20, `(.L_x_123) ;  /* 0x000000001014794e */ /* 0x000fee0000000000 */
[----:B-1--4-:R-:W-:Y:S05]  /*7b30*/  CALL.ABS.NOINC R2 ;  /* 0x0000000002007343 */ /* 0x012fea0003c00000 */
.L_x_123:
        /* <DEDUP_REMOVED lines=17> */
[----:B-1-3--:R-:W-:Y:S01]  /*7c50*/  FFMA R28, R26, R44, R3 ;  /* 0x0000002c1a1c7223 */ /* 0x00afe20000000003 */
[----:B------:R-:W-:Y:S01]  /*7c60*/  FMUL R7, R24, R8 ;  /* 0x0000000818077220 */ /* 0x000fe20000400000 */
[----:B------:R-:W-:Y:S01]  /*7c70*/  FFMA R29, R26, R45, R0 ;  /* 0x0000002d1a1d7223 */ /* 0x000fe20000000000 */
[----:B------:R-:W-:Y:S01]  /*7c80*/  FMUL R4, R24, R9 ;  /* 0x0000000918047220 */ /* 0x000fe20000400000 */
[----:B------:R-:W-:Y:S01]  /*7c90*/  FFMA R30, R26, R46, R5 ;  /* 0x0000002e1a1e7223 */ /* 0x000fe20000000005 */
[----:B------:R-:W-:Y:S01]  /*7ca0*/  FMUL R9, R24, R10 ;  /* 0x0000000a18097220 */ /* 0x000fe20000400000 */
[----:B------:R-:W-:Y:S01]  /*7cb0*/  FFMA R31, R26, R47, R2 ;  /* 0x0000002f1a1f7223 */ /* 0x000fe20000000002 */
[----:B------:R-:W-:Y:S01]  /*7cc0*/  FMUL R6, R24, R11 ;  /* 0x0000000b18067220 */ /* 0x000fe20000400000 */
[----:B----4-:R-:W-:Y:S01]  /*7cd0*/  FFMA R32, R26, R48, R7 ;  /* 0x000000301a207223 */ /* 0x010fe20000000007 */
        /* <DEDUP_REMOVED lines=40> */
.L_x_125:
[----:B------:R-:W-:Y:S05]  /*7f60*/  BSYNC.RECONVERGENT B0 ;  /* 0x0000000000007941 */ /* 0x000fea0003800200 */
.L_x_124:
[----:B------:R-:W-:Y:S01]  /*7f70*/  BAR.SYNC.DEFER_BLOCKING 0x1, 0x80 ;  /* 0x0042000000007b1d */ /* 0x000fe20000010000 */
[----:B------:R-:W-:Y:S01]  /*7f80*/  UIADD3 UR4, UPT, UPT, UR46, 0x1, URZ ;  /* 0x000000012e047890 */ /* 0x000fe2000fffe0ff */
[----:B------:R-:W-:Y:S03]  /*7f90*/  HFMA2 R92, -RZ, RZ, 0, 0 ;  /* 0x00000000ff5c7431 */ /* 0x000fe600000001ff */
        /* <DEDUP_REMOVED lines=18> */
.L_x_129:
[----:B------:R-:W-:Y:S05]  /*80c0*/  BSYNC B0 ;  /* 0x0000000000007941 */ /* 0x000fea0003800000 */
.L_x_128:
[----:B------:R-:W-:Y:S01]  /*80d0*/  ISETP.NE.AND P0, PT, R91, RZ, PT ;  /* 0x000000ff5b00720c */ /* 0x000fe20003f05270 */
[----:B------:R-:W-:Y:S11]  /*80e0*/  VIADD R88, R88, 0x1 ;  /* 0x0000000158587836 */ /* 0x000ff60000000000 */
[----:B------:R-:W-:Y:S01]  /*80f0*/  @!UPT UIADD3 URZ, UPT, UPT, URZ, URZ, URZ ;  /* 0x000000fffffff290 */ /* 0x000fe2000fffe0ff */
[----:B--2---:R-:W-:Y:S01]  /*8100*/  @P0 IMAD.IADD R4, R74, 0x1, R3 ;  /* 0x000000014a040824 */ /* 0x004fe200078e0203 */
[----:B------:R-:W-:Y:S05]  /*8110*/  @P0 WARPSYNC.ALL ;  /* 0x0000000000000948 */ /* 0x000fea0003800000 */
[----:B------:R2:W3:Y:S04]  /*8120*/  @P0 LDSM.16.M88.4 R44, [R2+UR43+0x400] ;  /* 0x0004002b022c083b */ /* 0x0004e80008000200 */
[----:B------:R2:W4:Y:S04]  /*8130*/  @P0 LDSM.16.M88.4 R48, [R0+0x400] ;  /* 0x000400000030083b */ /* 0x0005280000000200 */
[----:B------:R2:W1:Y:S04]  /*8140*/  @P0 LDSM.16.M88.4 R52, [R3+0x400] ;  /* 0x000400000334083b */ /* 0x0004680000000200 */
[----:B------:R2:W1:Y:S01]  /*8150*/  @P0 LDSM.16.M88.4 R56, [R4+0x400] ;  /* 0x000400000438083b */ /* 0x0004620000000200 */
[C---:B------:R-:W-:Y:S04]  /*8160*/  ISETP.NE.AND P0, PT, R88.reuse, 0x4, PT ;  /* 0x000000045800780c */ /* 0x040fe80003f05270 */
[----:B------:R-:W-:Y:S02]  /*8170*/  SEL R88, R88, RZ, P0 ;  /* 0x000000ff58587207 */ /* 0x000fe40000000000 */
[----:B------:R-:W-:Y:S02]  /*8180*/  SEL R92, RZ, 0x1, P0 ;  /* 0x00000001ff5c7807 */ /* 0x000fe40000000000 */
.L_x_127:
[----:B------:R-:W-:Y:S05]  /*8190*/  BSYNC B1 ;  /* 0x0000000000017941 */ /* 0x000fea0003800000 */
.L_x_126:
        /* <DEDUP_REMOVED lines=21> */
.L_x_131:
        /* <DEDUP_REMOVED lines=9> */
[----:B------:R-:W-:Y:S02]  /*8380*/  @P6 SHF.L.U32 R93, R92, 0x1f, RZ ;  /* 0x0000001f5c5d6819 */ /* 0x000fe400000006ff */
        /* <DEDUP_REMOVED lines=56> */
.L_x_133:
[----:B------:R-:W-:Y:S05]  /*8710*/  BSYNC.RECONVERGENT B0 ;  /* 0x0000000000007941 */ /* 0x000fea0003800200 */
.L_x_132:
        /* <DEDUP_REMOVED lines=17> */
[----:B------:R-:W-:Y:S04]  /*8830*/  SHF.L.U32 R4, R92, 0x1f, RZ ;  /* 0x0000001f5c047819 */ /* 0x000fe800000006ff */
[----:B------:R-:W2:Y:S02]  /*8840*/  SYNCS.PHASECHK.TRANS64.TRYWAIT P0, [R21+URZ+0x20], R4 ;  /* 0x00002004150075a7 */ /* 0x000ea400080011ff */
[----:B--2---:R-:W-:Y:S05]  /*8850*/  @!P0 BRA `(.L_x_138) ;  /* 0x0000002c00588947 */ /* 0x004fea0003800000 */
.L_x_137:
[----:B------:R-:W-:Y:S05]  /*8860*/  BSYNC B0 ;  /* 0x0000000000007941 */ /* 0x000fea0003800000 */
.L_x_136:
        /* <DEDUP_REMOVED lines=10> */
[----:B------:R-:W-:Y:S02]  /*8910*/  SEL R5, RZ, 0x1, P0 ;  /* 0x00000001ff057807 */ /* 0x000fe40000000000 */
[----:B------:R-:W-:Y:S02]  /*8920*/  SEL R88, R88, RZ, P0 ;  /* 0x000000ff58587207 */ /* 0x000fe40000000000 */
[----:B------:R-:W-:Y:S02]  /*8930*/  LOP3.LUT R92, R92, R5, RZ, 0x3c, !PT ;  /* 0x000000055c5c7212 */ /* 0x000fe400078e3cff */
.L_x_135:
[----:B------:R-:W-:Y:S05]  /*8940*/  BSYNC B1 ;  /* 0x0000000000017941 */ /* 0x000fea0003800000 */
.L_x_134:
        /* <DEDUP_REMOVED lines=21> */
.L_x_139:
        /* <DEDUP_REMOVED lines=57> */
[----:B------:R-:W-:Y:S02]  /*8e30*/  UIADD3 UR4, UPT, UPT, UR43, 0x400, URZ ;  /* 0x000004002b047890 */ /* 0x000fe4000fffe0ff */
[----:B------:R-:W-:Y:S01]  /*8e40*/  UIADD3 UR9, UPT, UPT, UR49, 0x80, URZ ;  /* 0x0000008031097890 */ /* 0x000fe2000fffe0ff */
[----:B------:R-:W-:Y:S01]  /*8e50*/  UMOV UR10, UR50 ;  /* 0x00000032000a7c82 */ /* 0x000fe20008000000 */
[----:B------:R-:W-:Y:S02]  /*8e60*/  UMOV UR11, UR36 ;  /* 0x00000024000b7c82 */ /* 0x000fe40008000000 */
        /* <DEDUP_REMOVED lines=8> */
.L_x_141:
[----:B------:R-:W-:Y:S05]  /*8ef0*/  BSYNC.RECONVERGENT B0 ;  /* 0x0000000000007941 */ /* 0x000fea0003800200 */
.L_x_140:
        /* <DEDUP_REMOVED lines=20> */
.L_x_145:
[----:B------:R-:W-:Y:S05]  /*9040*/  BSYNC B0 ;  /* 0x0000000000007941 */ /* 0x000fea0003800000 */
.L_x_144:
        /* <DEDUP_REMOVED lines=13> */
.L_x_143:
[----:B------:R-:W-:Y:S05]  /*9120*/  BSYNC B1 ;  /* 0x0000000000017941 */ /* 0x000fea0003800000 */
.L_x_142:
        /* <DEDUP_REMOVED lines=21> */
.L_x_147:
        /* <DEDUP_REMOVED lines=66> */
.L_x_149:
[----:B------:R-:W-:Y:S05]  /*96a0*/  BSYNC.RECONVERGENT B0 ;  /* 0x0000000000007941 */ /* 0x000fea0003800200 */
.L_x_148:
        /* <DEDUP_REMOVED lines=20> */
.L_x_153:
[----:B------:R-:W-:Y:S05]  /*97f0*/  BSYNC B0 ;  /* 0x0000000000007941 */ /* 0x000fea0003800000 */
.L_x_152:
        /* <DEDUP_REMOVED lines=13> */
.L_x_151:
[----:B------:R-:W-:Y:S05]  /*98d0*/  BSYNC B1 ;  /* 0x0000000000017941 */ /* 0x000fea0003800000 */
.L_x_150:
        /* <DEDUP_REMOVED lines=21> */
.L_x_155:
        /* <DEDUP_REMOVED lines=66> */
.L_x_157:
[----:B------:R-:W-:Y:S05]  /*9e50*/  BSYNC.RECONVERGENT B0 ;  /* 0x0000000000007941 */ /* 0x000fea0003800200 */
.L_x_156:
        /* <DEDUP_REMOVED lines=20> */
.L_x_161:
[----:B------:R-:W-:Y:S05]  /*9fa0*/  BSYNC B0 ;  /* 0x0000000000007941 */ /* 0x000fea0003800000 */
.L_x_160:
[----:B------:R-:W-:Y:S11]  /*9fb0*/  ISETP.NE.AND P0, PT, R91, RZ, PT ;  /* 0x000000ff5b00720c */ /* 0x000ff60003f05270 */
[----:B------:R-:W-:Y:S02]  /*9fc0*/  @!UPT UIADD3 URZ, UPT, UPT, URZ, URZ, URZ ;  /* 0x000000fffffff290 */ /* 0x000fe4000fffe0ff */
[----:B------:R-:W-:Y:S01]  /*9fd0*/  @P0 IADD3 R2, PT, PT, R74, R87, RZ ;  /* 0x000000574a020210 */ /* 0x000fe20007ffe0ff */
[----:B------:R-:W-:Y:S05]  /*9fe0*/  @P0 WARPSYNC.ALL ;  /* 0x0000000000000948 */ /* 0x000fea0003800000 */
[----:B------:R3:W4:Y:S04]  /*9ff0*/  @P0 LDSM.16.M88.4 R44, [R88+UR43+0x400] ;  /* 0x0004002b582c083b */ /* 0x0007280008000200 */
[----:B------:R3:W1:Y:S04]  /*a000*/  @P0 LDSM.16.M88.4 R48, [R0+0x400] ;  /* 0x000400000030083b */ /* 0x0006680000000200 */
[----:B------:R3:W1:Y:S04]  /*a010*/  @P0 LDSM.16.M88.4 R52, [R87+0x400] ;  /* 0x000400005734083b */ /* 0x0006680000000200 */
[----:B------:R3:W1:Y:S02]  /*a020*/  @P0 LDSM.16.M88.4 R56, [R2+0x400] ;  /* 0x000400000238083b */ /* 0x0006640000000200 */
.L_x_159:
[----:B------:R-:W-:Y:S05]  /*a030*/  BSYNC B1 ;  /* 0x0000000000017941 */ /* 0x000fea0003800000 */
.L_x_158:
[----:B---3--:R-:W-:Y:S05]  /*a040*/  VIADD R0, R25, 0xe0 ;  /* 0x000000e019007836 */ /* 0x008fea0000000000 */
[----:B------:R-:W-:Y:S04]  /*a050*/  SHF.R.U32.HI R0, RZ, 0x15, R0 ;  /* 0x00000015ff007819 */ /* 0x000fe80000011600 */
[----:B------:R-:W-:Y:S11]  /*a060*/  LOP3.LUT P0, RZ, R0, 0x3, R65, 0x48, !PT ;  /* 0x0000000300ff7812 */ /* 0x000ff60007804841 */
[----:B------:R-:W-:Y:S02]  /*a070*/  @!UPT UIADD3 URZ, UPT, UPT, URZ, URZ, URZ ;  /* 0x000000fffffff290 */ /* 0x000fe4000fffe0ff */
[----:B------:R-:W-:Y:S05]  /*a080*/  @!P0 BRA `(.L_x_163) ;  /* 0x0000000000408947 */ /* 0x000fea0003800000 */
[----:B------:R-:W3:Y:S01]  /*a090*/  LDCU.64 UR8, c[0x4][0x70] ;  /* 0x01000e00ff0877ac */ /* 0x000ee20008000a00 */
[----:B------:R-:W-:Y:S01]  /*a0a0*/  MOV R3, 0x0 ;  /* 0x0000000000037802 */ /* 0x000fe20000000f00 */
[----:B------:R-:W-:Y:S02]  /*a0b0*/  HFMA2 R12, -RZ, RZ, 0, 5.9604644775390625e-08 ;  /* 0x00000001ff0c7431 */ /* 0x000fe400000001ff */
[----:B------:R-:W-:Y:S02]  /*a0c0*/  IMAD.MOV.U32 R8, RZ, RZ, 0x192 ;  /* 0x00000192ff087424 */ /* 0x000fe400078e00ff */
[----:B------:R-:W-:Y:S01]  /*a0d0*/  IMAD.MOV.U32 R13, RZ, RZ, RZ ;  /* 0x000000ffff0d7224 */ /* 0x000fe200078e00ff */
[----:B------:R-:W5:Y:S01]  /*a0e0*/  LDCU.64 UR6, c[0x4][0x78] ;  /* 0x01000f00ff0677ac */ /* 0x000f620008000a00 */
[----:B------:R-:W1:Y:S01]  /*a0f0*/  LDC.64 R2, c[0x4][R3] ;  /* 0x0100000003027b82 */ /* 0x000e620000000a00 */
[----:B------:R-:W2:Y:S01]  /*a100*/  LDCU.64 UR4, c[0x4][0x10] ;  /* 0x01000200ff0477ac */ /* 0x000ea20008000a00 */
[----:B---3--:R-:W-:Y:S01]  /*a110*/  MOV R5, UR9 ;  /* 0x0000000900057c02 */ /* 0x008fe20008000f00 */
[----:B------:R-:W-:Y:S01]  /*a120*/  IMAD.U32 R4, RZ, RZ, UR8 ;  /* 0x00000008ff047e24 */ /* 0x000fe2000f8e00ff */
[----:B-----5:R-:W-:Y:S01]  /*a130*/  MOV R7, UR7 ;  /* 0x0000000700077c02 */ /* 0x020fe20008000f00 */
[----:B------:R-:W-:Y:S01]  /*a140*/  IMAD.U32 R6, RZ, RZ, UR6 ;  /* 0x00000006ff067e24 */ /* 0x000fe2000f8e00ff */
[----:B--2---:R-:W-:Y:S01]  /*a150*/  MOV R11, UR5 ;  /* 0x00000005000b7c02 */ /* 0x004fe20008000f00 */
[----:B------:R-:W-:Y:S02]  /*a160*/  IMAD.U32 R10, RZ, RZ, UR4 ;  /* 0x00000004ff0a7e24 */ /* 0x000fe4000f8e00ff */
[----:B------:R-:W-:Y:S07]  /*a170*/  LEPC R20, `(.L_x_163) ;  /* 0x000000001014794e */ /* 0x000fee0000000000 */
[----:B-1--4-:R-:W-:Y:S05]  /*a180*/  CALL.ABS.NOINC R2 ;  /* 0x0000000002007343 */ /* 0x012fea0003c00000 */
.L_x_163:
[----:B------:R-:W-:Y:S01]  /*a190*/  ISETP.NE.AND P0, PT, R76, RZ, PT ;  /* 0x000000ff4c00720c */ /* 0x000fe20003f05270 */
[----:B------:R-:W-:Y:S05]  /*a1a0*/  WARPSYNC.ALL ;  /* 0x0000000000007948 */ /* 0x000fea0003800000 */
[----:B------:R-:W-:Y:S01]  /*a1b0*/  R2UR UR4, R25 ;  /* 0x00000000190472ca */ /* 0x000fe200000e0000 */
[----:B------:R-:W-:Y:S11]  /*a1c0*/  BSSY.RECONVERGENT B0, `(.L_x_164) ;  /* 0x000003e000007945 */ /* 0x000ff60003800200 */
[----:B------:R-:W-:Y:S01]  /*a1d0*/  @!UPT UIADD3 URZ, UPT, UPT, URZ, URZ, URZ ;  /* 0x000000fffffff290 */ /* 0x000fe2000fffe0ff */
[----:B------:R-:W3:Y:S01]  /*a1e0*/  LDTM.16dp128bit.x8 R4, tmem[UR4+0xe0] ;  /* 0x0000e004000479ee */ /* 0x000ee20008180000 */
[----:B------:R-:W-:Y:S01]  /*a1f0*/  R2UR UR4, R86 ;  /* 0x00000000560472ca */ /* 0x000fe200000e0000 */
[----:B------:R-:W-:Y:S11]  /*a200*/  NOP ;  /* 0x0000000000007918 */ /* 0x000ff60000000000 */
[----:B------:R-:W-:Y:S01]  /*a210*/  @!UPT UIADD3 URZ, UPT, UPT, URZ, URZ, URZ ;  /* 0x000000fffffff290 */ /* 0x000fe2000fffe0ff */
[----:B------:R-:W-:Y:S04]  /*a220*/  UIADD3 UR4, UPT, UPT, UR4, 0xb0, URZ ;  /* 0x000000b004047890 */ /* 0x000fe8000fffe0ff */
[----:B------:R-:W-:Y:S01]  /*a230*/  UPRMT UR4, UR52, 0x654, UR4 ;  /* 0x0000065434047896 */ /* 0x000fe20008000004 */
[C---:B---3--:R-:W-:Y:S01]  /*a240*/  FMUL R3, R24.reuse, R4 ;  /* 0x0000000418037220 */ /* 0x048fe20000400000 */
[C---:B------:R-:W-:Y:S01]  /*a250*/  FMUL R0, R24.reuse, R5 ;  /* 0x0000000518007220 */ /* 0x040fe20000400000 */
[----:B------:R-:W-:Y:S06]  /*a260*/  FMUL R5, R24, R6 ;  /* 0x0000000618057220 */ /* 0x000fec0000400000 */
[----:B------:R-:W-:Y:S01]  /*a270*/  SYNCS.ARRIVE.TRANS64.RED.A1T0 RZ, [UR4], RZ ;  /* 0x000000ffffff79a7 */ /* 0x000fe20008100404 */
[C---:B-1--4-:R-:W-:Y:S01]  /*a280*/  FFMA R28, R26.reuse, R44, R3 ;  /* 0x0000002c1a1c7223 */ /* 0x052fe20000000003 */
[----:B------:R-:W-:Y:S01]  /*a290*/  FFMA R29, R26, R45, R0 ;  /* 0x0000002d1a1d7223 */ /* 0x000fe20000000000 */
        /* <DEDUP_REMOVED lines=36> */
[----:B---3--:R-:W3:Y:S02]  /*a4e0*/  FENCE.VIEW.ASYNC.S ;  /* 0x00000000000073c6 */ /* 0x008ee40000000000 */
[----:B---3--:R-:W-:Y:S06]  /*a4f0*/  BAR.SYNC.DEFER_BLOCKING 0x1, 0x80 ;  /* 0x0042000000007b1d */ /* 0x008fec0000010000 */
        /* <DEDUP_REMOVED lines=9> */
[----:B---3--:R-:W-:Y:S04]  /*a590*/  DEPBAR.LE SB0, 0x1 ;  /* 0x000080400000791a */ /* 0x008fe80000000000 */
.L_x_165:
[----:B------:R-:W-:Y:S05]  /*a5a0*/  BSYNC.RECONVERGENT B0 ;  /* 0x0000000000007941 */ /* 0x000fea0003800200 */
.L_x_164:
[----:B------:R-:W-:Y:S01]  /*a5b0*/  BAR.SYNC.DEFER_BLOCKING 0x1, 0x80 ;  /* 0x0042000000007b1d */ /* 0x000fe20000010000 */
[----:B------:R-:W-:Y:S01]  /*a5c0*/  UISETP.NE.AND UP0, UPT, UR53, -0x8, UPT ;  /* 0xfffffff83500788c */ /* 0x000fe2000bf05270 */
[----:B------:R-:W-:Y:S08]  /*a5d0*/  IADD3 R0, PT, PT, R22, 0x1, RZ ;  /* 0x0000000116007810 */ /* 0x000ff00007ffe0ff */
[----:B------:R-:W-:Y:S05]  /*a5e0*/  BRA.U !UP0, `(.L_x_166) ;  /* 0x0000000108287547 */ /* 0x000fea000b800000 */
[----:B------:R-:W-:Y:S01]  /*a5f0*/  ISETP.NE.AND P0, PT, R81, RZ, PT ;  /* 0x000000ff5100720c */ /* 0x000fe20003f05270 */
[----:B------:R-:W-:Y:S01]  /*a600*/  IMAD.U32 R3, RZ, RZ, UR47 ;  /* 0x0000002fff037e24 */ /* 0x000fe2000f8e00ff */
[----:B------:R-:W-:Y:S01]  /*a610*/  UIADD3 UR4, UPT, UPT, UR47, 0x1, URZ ;  /* 0x000000012f047890 */ /* 0x000fe2000fffe0ff */
[----:B------:R-:W-:Y:S03]  /*a620*/  IMAD.U32 R2, RZ, RZ, UR52 ;  /* 0x00000034ff027e24 */ /* 0x000fe6000f8e00ff */
[----:B------:R-:W-:Y:S04]  /*a630*/  UISETP.NE.AND UP0, UPT, UR4, 0x4, UPT ;  /* 0x000000040400788c */ /* 0x000fe8000bf05270 */
[----:B------:R-:W-:Y:S03]  /*a640*/  USEL UR47, UR4, URZ, UP0 ;  /* 0x000000ff042f7287 */ /* 0x000fe60008000000 */
[----:B------:R-:W-:Y:S05]  /*a650*/  @P0 LEA R3, R3, UR43, 0x3 ;  /* 0x0000002b03030c11 */ /* 0x000fea000f8e18ff */
[----:B------:R-:W-:Y:S05]  /*a660*/  @P0 VIADD R3, R3, 0x40 ;  /* 0x0000004003030836 */ /* 0x000fea0000000000 */
[----:B------:R-:W-:Y:S04]  /*a670*/  @P0 PRMT R2, R2, 0x654, R3 ;  /* 0x0000065402020816 */ /* 0x000fe80000000003 */
[----:B------:R3:W-:Y:S03]  /*a680*/  @P0 SYNCS.ARRIVE.TRANS64.RED.A1T0 RZ, [R2+URZ], RZ ;  /* 0x000000ff02ff09a7 */ /* 0x0007e600081004ff */
.L_x_166:
[----:B------:R-:W-:Y:S01]  /*a690*/  R2UR UR6, R80 ;  /* 0x00000000500672ca */ /* 0x000fe200000e0000 */
[----:B------:R-:W-:Y:S01]  /*a6a0*/  UIADD3 UR53, UPT, UPT, UR53, 0x8, URZ ;  /* 0x0000000835357890 */ /* 0x000fe2000fffe0ff */
[----:B------:R-:W-:Y:S02]  /*a6b0*/  R2UR UR5, R66 ;  /* 0x00000000420572ca */ /* 0x000fe400000e0000 */
[----:B------:R-:W-:Y:S02]  /*a6c0*/  R2UR UR4, R67 ;  /* 0x00000000430472ca */ /* 0x000fe400000e0000 */
[----:B------:R-:W-:Y:S02]  /*a6d0*/  R2UR UR36, R79 ;  /* 0x000000004f2472ca */ /* 0x000fe400000e0000 */
[----:B------:R-:W-:Y:S02]  /*a6e0*/  ISETP.NE.AND P0, PT, R71, 0x2, PT ;  /* 0x000000024700780c */ /* 0x000fe40003f05270 */
[----:B------:R-:W-:Y:S02]  /*a6f0*/  ISETP.NE.AND P1, PT, R0, 0x4, PT ;  /* 0x000000040000780c */ /* 0x000fe40003f25270 */
[----:B------:R-:W-:Y:S01]  /*a700*/  SEL R3, RZ, 0x1, P0 ;  /* 0x00000001ff037807 */ /* 0x000fe20000000000 */
[----:B------:R-:W-:Y:S01]  /*a710*/  UISETP.NE.AND UP0, UPT, UR6, URZ, UPT ;  /* 0x000000ff0600728c */ /* 0x000fe2000bf05270 */
[----:B---3--:R-:W-:Y:S01]  /*a720*/  SEL R2, RZ, 0x1, P1 ;  /* 0x00000001ff027807 */ /* 0x008fe20000800000 */
[----:B------:R-:W-:Y:S01]  /*a730*/  UIADD3 UR20, UPT, UPT, UR37, UR5, URZ ;  /* 0x0000000525147290 */ /* 0x000fe2000fffe0ff */
[----:B------:R-:W-:Y:S01]  /*a740*/  LOP3.LUT R72, R72, R3, RZ, 0x3c, !PT ;  /* 0x0000000348487212 */ /* 0x000fe200078e3cff */
[----:B------:R-:W-:Y:S01]  /*a750*/  UIADD3 UR16, UPT, UPT, UR38, UR4, URZ ;  /* 0x0000000426107290 */ /* 0x000fe2000fffe0ff */
[----:B------:R-:W-:Y:S02]  /*a760*/  LOP3.LUT R73, R73, R2, RZ, 0x3c, !PT ;  /* 0x0000000249497212 */ /* 0x000fe400078e3cff */
[----:B------:R-:W-:Y:S02]  /*a770*/  SEL R71, R71, RZ, P0 ;  /* 0x000000ff47477207 */ /* 0x000fe40000000000 */
[----:B------:R-:W-:Y:S01]  /*a780*/  SEL R22, R0, RZ, P1 ;  /* 0x000000ff00167207 */ /* 0x000fe20000800000 */
[----:B------:R-:W-:Y:S06]  /*a790*/  BRA.U UP0, `(.L_x_167) ;  /* 0xffffffb100cc7547 */ /* 0x000fec000b83ffff */
[----:B------:R-:W-:-:S13]  /*a7a0*/  R2UR UR4, R68 ;  /* 0x00000000440472ca */ /* 0x000fda00000e0000 */
[----:B------:R-:W-:-:S09]  /*a7b0*/  UISETP.NE.AND UP0, UPT, UR4, URZ, UPT ;  /* 0x000000ff0400728c */ /* 0x000fd2000bf05270 */
[----:B------:R-:W-:Y:S05]  /*a7c0*/  BRA.U !UP0, `(.L_x_168) ;  /* 0x0000000108487547 */ /* 0x000fea000b800000 */
[----:B------:R-:W3:Y:S02]  /*a7d0*/  LDCU.64 UR4, c[0x0][0x890] ;  /* 0x00011200ff0477ac */ /* 0x000ee40008000a00 */
[----:B---3--:R-:W-:-:S04]  /*a7e0*/  UISETP.NE.U32.AND UP0, UPT, UR4, URZ, UPT ;  /* 0x000000ff0400728c */ /* 0x008fc8000bf05070 */
[----:B------:R-:W-:-:S09]  /*a7f0*/  UISETP.NE.AND.EX UP0, UPT, UR5, URZ, UPT, UP0 ;  /* 0x000000ff0500728c */ /* 0x000fd2000bf05300 */
[----:B------:R-:W-:Y:S05]  /*a800*/  BRA.U UP0, `(.L_x_169) ;  /* 0x00000001000c7547 */ /* 0x000fea000b800000 */
[----:B------:R-:W-:-:S13]  /*a810*/  FSETP.NEU.AND P0, PT, R26, RZ, PT ;  /* 0x000000ff1a00720b */ /* 0x000fda0003f0d000 */
[----:B------:R-:W-:Y:S05]  /*a820*/  @!P0 EXIT ;  /* 0x000000000000894d */ /* 0x000fea0003800000 */
[----:B------:R-:W-:Y:S05]  /*a830*/  BRA `(.L_x_168) ;  /* 0x00000000002c7947 */ /* 0x000fea0003800000 */
.L_x_169:
[----:B------:R-:W-:Y:S01]  /*a840*/  ISETP.NE.AND P0, PT, R70, RZ, PT ;  /* 0x000000ff4600720c */ /* 0x000fe20003f05270 */
[----:B------:R-:W-:-:S12]  /*a850*/  BSSY.RECONVERGENT B0, `(.L_x_168) ;  /* 0x0000009000007945 */ /* 0x000fd80003800200 */
[----:B------:R-:W-:Y:S05]  /*a860*/  @P0 BRA `(.L_x_170) ;  /* 0x0000000000140947 */ /* 0x000fea0003800000 */
[----:B------:R-:W3:Y:S02]  /*a870*/  LDCU.64 UR4, c[0x0][0x888] ;  /* 0x00011100ff0477ac */ /* 0x000ee40008000a00 */
[----:B---3--:R-:W-:-:S04]  /*a880*/  ISETP.NE.U32.AND P0, PT, RZ, UR4, PT ;  /* 0x00000004ff007c0c */ /* 0x008fc8000bf05070 */
[----:B------:R-:W-:-:S13]  /*a890*/  ISETP.NE.AND.EX P0, PT, RZ, UR5, PT, P0 ;  /* 0x00000005ff007c0c */ /* 0x000fda000bf05300 */
[----:B------:R-:W-:Y:S05]  /*a8a0*/  @!P0 EXIT ;  /* 0x000000000000894d */ /* 0x000fea0003800000 */
[----:B------:R-:W-:Y:S05]  /*a8b0*/  BRA `(.L_x_171) ;  /* 0x0000000000087947 */ /* 0x000fea0003800000 */
.L_x_170:
[----:B------:R-:W-:-:S13]  /*a8c0*/  FSETP.NEU.AND P0, PT, R26, RZ, PT ;  /* 0x000000ff1a00720b */ /* 0x000fda0003f0d000 */
[----:B------:R-:W-:Y:S05]  /*a8d0*/  @!P0 EXIT ;  /* 0x000000000000894d */ /* 0x000fea0003800000 */
.L_x_171:
[----:B------:R-:W-:Y:S05]  /*a8e0*/  BSYNC.RECONVERGENT B0 ;  /* 0x0000000000007941 */ /* 0x000fea0003800200 */
.L_x_168:
[----:B------:R-:W-:Y:S01]  /*a8f0*/  ULEA UR4, UR47, UR43, 0x3 ;  /* 0x0000002b2f047291 */ /* 0x000fe2000f8e18ff */
[----:B------:R-:W-:-:S04]  /*a900*/  DEPBAR.LE SB0, 0x0 ;  /* 0x000080000000791a */ /* 0x000fc80000000000 */
[----:B------:R-:W-:-:S04]  /*a910*/  UIADD3 UR4, UPT, UPT, UR4, 0x40, URZ ;  /* 0x0000004004047890 */ /* 0x000fc8000fffe0ff */
[----:B------:R-:W-:-:S09]  /*a920*/  UPRMT UR4, UR52, 0x654, UR4 ;  /* 0x0000065434047896 */ /* 0x000fd20008000004 */
[----:B------:R-:W-:Y:S01]  /*a930*/  SYNCS.ARRIVE.TRANS64.RED.A1T0 RZ, [UR4], RZ ;  /* 0x000000ffffff79a7 */ /* 0x000fe20008100404 */
[----:B------:R-:W-:Y:S05]  /*a940*/  EXIT ;  /* 0x000000000000794d */ /* 0x000fea0003800000 */
.L_x_24:
[----:B--2---:R2:W3:Y:S02]  /*a950*/  SYNCS.PHASECHK.TRANS64.TRYWAIT P0, [R3+URZ+0xe0], R2 ;  /* 0x0000e002030075a7 */ /* 0x0044e400080011ff */
[----:B---3--:R-:W-:Y:S05]  /*a960*/  @!P0 NANOSLEEP.SYNCS 0x989680 ;  /* 0x009896800000895d */ /* 0x008fea0003900000 */
[----:B------:R-:W3:Y:S02]  /*a970*/  @!P0 SYNCS.PHASECHK.TRANS64 P0, [R3+URZ+0xe0], R2 ;  /* 0x0000e002030085a7 */ /* 0x000ee400080010ff */
[----:B---3--:R-:W-:Y:S05]  /*a980*/  @!P0 BRA `(.L_x_24) ;  /* 0xfffffffc00f08947 */ /* 0x008fea000383ffff */
[----:B------:R-:W-:Y:S05]  /*a990*/  BRA `(.L_x_172) ;  /* 0xffffff6c00d87947 */ /* 0x000fea000383ffff */
.L_x_27:
[----:B-1----:R-:W-:-:S07]  /*a9a0*/  MOV R0, UR33 ;  /* 0x0000002100007c02 */ /* 0x002fce0008000f00 */
.L_x_173:
[----:B-1----:R1:W2:Y:S02]  /*a9b0*/  SYNCS.PHASECHK.TRANS64.TRYWAIT P0, [R0+URZ+0x10], R3 ;  /* 0x00001003000075a7 */ /* 0x0022a400080011ff */
[----:B--2---:R-:W-:Y:S05]  /*a9c0*/  @!P0 NANOSLEEP.SYNCS 0x989680 ;  /* 0x009896800000895d */ /* 0x004fea0003900000 */
[----:B------:R-:W2:Y:S02]  /*a9d0*/  @!P0 SYNCS.PHASECHK.TRANS64 P0, [R0+URZ+0x10], R3 ;  /* 0x00001003000085a7 */ /* 0x000ea400080010ff */
[----:B--2---:R-:W-:Y:S05]  /*a9e0*/  @!P0 BRA `(.L_x_173) ;  /* 0xfffffffc00f08947 */ /* 0x004fea000383ffff */
[----:B------:R-:W-:Y:S05]  /*a9f0*/  BRA `(.L_x_26) ;  /* 0xffffff7000207947 */ /* 0x000fea000383ffff */
.L_x_34:
[----:B-1----:R-:W-:-:S07]  /*aa00*/  MOV R0, UR33 ;  /* 0x0000002100007c02 */ /* 0x002fce0008000f00 */
.L_x_174:
[----:B-1----:R1:W2:Y:S02]  /*aa10*/  SYNCS.PHASECHK.TRANS64.TRYWAIT P0, [R0+URZ+0x10], R3 ;  /* 0x00001003000075a7 */ /* 0x0022a400080011ff */
[----:B--2---:R-:W-:Y:S05]  /*aa20*/  @!P0 NANOSLEEP.SYNCS 0x989680 ;  /* 0x009896800000895d */ /* 0x004fea0003900000 */
[----:B------:R-:W2:Y:S02]  /*aa30*/  @!P0 SYNCS.PHASECHK.TRANS64 P0, [R0+URZ+0x10], R3 ;  /* 0x00001003000085a7 */ /* 0x000ea400080010ff */
[----:B--2---:R-:W-:Y:S05]  /*aa40*/  @!P0 BRA `(.L_x_174) ;  /* 0xfffffffc00f08947 */ /* 0x004fea000383ffff */
[----:B------:R-:W-:Y:S05]  /*aa50*/  BRA `(.L_x_33) ;  /* 0xffffff7400107947 */ /* 0x000fea000383ffff */
.L_x_39:
[----:B-1----:R1:W2:Y:S02]  /*aa60*/  SYNCS.PHASECHK.TRANS64.TRYWAIT P0, [R3+URZ+0x70], R0 ;  /* 0x00007000030075a7 */ /* 0x0022a400080011ff */
[----:B--2---:R-:W-:Y:S05]  /*aa70*/  @!P0 NANOSLEEP.SYNCS 0x989680 ;  /* 0x009896800000895d */ /* 0x004fea0003900000 */
[----:B------:R-:W2:Y:S02]  /*aa80*/  @!P0 SYNCS.PHASECHK.TRANS64 P0, [R3+URZ+0x70], R0 ;  /* 0x00007000030085a7 */ /* 0x000ea400080010ff */
[----:B--2---:R-:W-:Y:S05]  /*aa90*/  @!P0 BRA `(.L_x_39) ;  /* 0xfffffffc00f08947 */ /* 0x004fea000383ffff */
[----:B------:R-:W-:Y:S05]  /*aaa0*/  BRA `(.L_x_175) ;  /* 0xffffff7400e07947 */ /* 0x000fea000383ffff */
.L_x_43:
[----:B-1----:R-:W-:-:S07]  /*aab0*/  MOV R0, UR4 ;  /* 0x0000000400007c02 */ /* 0x002fce0008000f00 */
.L_x_176:
[----:B-1----:R1:W2:Y:S02]  /*aac0*/  SYNCS.PHASECHK.TRANS64.TRYWAIT P0, [R0+URZ], R3 ;  /* 0x00000003000075a7 */ /* 0x0022a400080011ff */
[----:B--2---:R-:W-:Y:S05]  /*aad0*/  @!P0 NANOSLEEP.SYNCS 0x989680 ;  /* 0x009896800000895d */ /* 0x004fea0003900000 */
[----:B------:R-:W2:Y:S02]  /*aae0*/  @!P0 SYNCS.PHASECHK.TRANS64 P0, [R0+URZ], R3 ;  /* 0x00000003000085a7 */ /* 0x000ea400080010ff */
[----:B--2---:R-:W-:Y:S05]  /*aaf0*/  @!P0 BRA `(.L_x_176) ;  /* 0xfffffffc00f08947 */ /* 0x004fea000383ffff */
[----:B------:R-:W-:Y:S05]  /*ab00*/  BRA `(.L_x_177) ;  /* 0xffffff7c008c7947 */ /* 0x000fea000383ffff */
.L_x_46:
[----:B-1----:R1:W2:Y:S02]  /*ab10*/  SYNCS.PHASECHK.TRANS64.TRYWAIT P0, [R2+URZ+0xd0], R5 ;  /* 0x0000d005020075a7 */ /* 0x0022a400080011ff */
[----:B--2---:R-:W-:Y:S05]  /*ab20*/  @!P0 NANOSLEEP.SYNCS 0x989680 ;  /* 0x009896800000895d */ /* 0x004fea0003900000 */
[----:B------:R-:W2:Y:S02]  /*ab30*/  @!P0 SYNCS.PHASECHK.TRANS64 P0, [R2+URZ+0xd0], R5 ;  /* 0x0000d005020085a7 */ /* 0x000ea400080010ff */
[----:B--2---:R-:W-:Y:S05]  /*ab40*/  @!P0 BRA `(.L_x_46) ;  /* 0xfffffffc00f08947 */ /* 0x004fea000383ffff */
[----:B------:R-:W-:Y:S05]  /*ab50*/  BRA `(.L_x_178) ;  /* 0xffffff7c00e87947 */ /* 0x000fea000383ffff */
.L_x_47:
[----:B------:R-:W-:-:S07]  /*ab60*/  MOV R2, UR4 ;  /* 0x0000000400027c02 */ /* 0x000fce0008000f00 */
.L_x_179:
[----:B-1----:R1:W2:Y:S02]  /*ab70*/  SYNCS.PHASECHK.TRANS64.TRYWAIT P0, [R2+URZ+0x80], R5 ;  /* 0x00008005020075a7 */ /* 0x0022a400080011ff */
[----:B--2---:R-:W-:Y:S05]  /*ab80*/  @!P0 NANOSLEEP.SYNCS 0x989680 ;  /* 0x009896800000895d */ /* 0x004fea0003900000 */
[----:B------:R-:W2:Y:S02]  /*ab90*/  @!P0 SYNCS.PHASECHK.TRANS64 P0, [R2+URZ+0x80], R5 ;  /* 0x00008005020085a7 */ /* 0x000ea400080010ff */
[----:B--2---:R-:W-:Y:S05]  /*aba0*/  @!P0 BRA `(.L_x_179) ;  /* 0xfffffffc00f08947 */ /* 0x004fea000383ffff */
[----:B------:R-:W-:Y:S05]  /*abb0*/  BRA `(.L_x_180) ;  /* 0xffffff7c00f87947 */ /* 0x000fea000383ffff */
.L_x_48:
[----:B-1----:R1:W2:Y:S02]  /*abc0*/  SYNCS.PHASECHK.TRANS64.TRYWAIT P1, [R2+URZ+0x70], R5 ;  /* 0x00007005020075a7 */ /* 0x0022a400080211ff */
[----:B--2---:R-:W-:Y:S05]  /*abd0*/  @!P1 NANOSLEEP.SYNCS 0x989680 ;  /* 0x009896800000995d */ /* 0x004fea0003900000 */
[----:B------:R-:W2:Y:S02]  /*abe0*/  @!P1 SYNCS.PHASECHK.TRANS64 P1, [R2+URZ+0x70], R5 ;  /* 0x00007005020095a7 */ /* 0x000ea400080210ff */
[----:B--2---:R-:W-:Y:S05]  /*abf0*/  @!P1 BRA `(.L_x_48) ;  /* 0xfffffffc00f09947 */ /* 0x004fea000383ffff */
[----:B------:R-:W-:Y:S05]  /*ac00*/  BRA `(.L_x_181) ;  /* 0xffffff8000287947 */ /* 0x000fea000383ffff */
.L_x_51:
[----:B------:R-:W-:-:S07]  /*ac10*/  MOV R0, UR4 ;  /* 0x0000000400007c02 */ /* 0x000fce0008000f00 */
.L_x_182:
[----:B-1----:R1:W2:Y:S02]  /*ac20*/  SYNCS.PHASECHK.TRANS64.TRYWAIT P0, [R0+URZ+0x80], R3 ;  /* 0x00008003000075a7 */ /* 0x0022a400080011ff */
[----:B--2---:R-:W-:Y:S05]  /*ac30*/  @!P0 NANOSLEEP.SYNCS 0x989680 ;  /* 0x009896800000895d */ /* 0x004fea0003900000 */
[----:B------:R-:W2:Y:S02]  /*ac40*/  @!P0 SYNCS.PHASECHK.TRANS64 P0, [R0+URZ+0x80], R3 ;  /* 0x00008003000085a7 */ /* 0x000ea400080010ff */
[----:B--2---:R-:W-:Y:S05]  /*ac50*/  @!P0 BRA `(.L_x_182) ;  /* 0xfffffffc00f08947 */ /* 0x004fea000383ffff */
[----:B------:R-:W-:Y:S05]  /*ac60*/  BRA `(.L_x_50) ;  /* 0xffffff80007c7947 */ /* 0x000fea000383ffff */
.L_x_58:
[----:B-1----:R1:W2:Y:S02]  /*ac70*/  SYNCS.PHASECHK.TRANS64.TRYWAIT P1, [R0+URZ+0x70], R5 ;  /* 0x00007005000075a7 */ /* 0x0022a400080211ff */
[----:B--2---:R-:W-:Y:S05]  /*ac80*/  @!P1 NANOSLEEP.SYNCS 0x989680 ;  /* 0x009896800000995d */ /* 0x004fea0003900000 */
[----:B------:R-:W2:Y:S02]  /*ac90*/  @!P1 SYNCS.PHASECHK.TRANS64 P1, [R0+URZ+0x70], R5 ;  /* 0x00007005000095a7 */ /* 0x000ea400080210ff */
[----:B--2---:R-:W-:Y:S05]  /*aca0*/  @!P1 BRA `(.L_x_58) ;  /* 0xfffffffc00f09947 */ /* 0x004fea000383ffff */
[----:B------:R-:W-:Y:S05]  /*acb0*/  BRA `(.L_x_183) ;  /* 0xffffff8800107947 */ /* 0x000fea000383ffff */
.L_x_59:
[----:B------:R-:W-:-:S07]  /*acc0*/  MOV R3, UR46 ;  /* 0x0000002e00037c02 */ /* 0x000fce0008000f00 */
.L_x_184:
[----:B-1----:R1:W2:Y:S02]  /*acd0*/  SYNCS.PHASECHK.TRANS64.TRYWAIT P0, [R3+URZ+0xb0], R0 ;  /* 0x0000b000030075a7 */ /* 0x0022a400080011ff */
[----:B--2---:R-:W-:Y:S05]  /*ace0*/  @!P0 NANOSLEEP.SYNCS 0x989680 ;  /* 0x009896800000895d */ /* 0x004fea0003900000 */
[----:B------:R-:W2:Y:S02]  /*acf0*/  @!P0 SYNCS.PHASECHK.TRANS64 P0, [R3+URZ+0xb0], R0 ;  /* 0x0000b000030085a7 */ /* 0x000ea400080010ff */
[----:B--2---:R-:W-:Y:S05]  /*ad00*/  @!P0 BRA `(.L_x_184) ;  /* 0xfffffffc00f08947 */ /* 0x004fea000383ffff */
[----:B------:R-:W-:Y:S05]  /*ad10*/  BRA `(.L_x_185) ;  /* 0xffffff8800607947 */ /* 0x000fea000383ffff */
.L_x_62:
[----:B------:R-:W-:Y:S07]  /*ad20*/  MOV R0, UR7 ;  /* 0x0000000700007c02 */ /* 0x000fee0008000f00 */
.L_x_186:
[----:B-1----:R1:W2:Y:S02]  /*ad30*/  SYNCS.PHASECHK.TRANS64.TRYWAIT P0, [R0+URZ], R3 ;  /* 0x00000003000075a7 */ /* 0x0022a400080011ff */
[----:B--2---:R-:W-:Y:S05]  /*ad40*/  @!P0 NANOSLEEP.SYNCS 0x989680 ;  /* 0x009896800000895d */ /* 0x004fea0003900000 */
[----:B------:R-:W2:Y:S02]  /*ad50*/  @!P0 SYNCS.PHASECHK.TRANS64 P0, [R0+URZ], R3 ;  /* 0x00000003000085a7 */ /* 0x000ea400080010ff */
[----:B--2---:R-:W-:Y:S05]  /*ad60*/  @!P0 BRA `(.L_x_186) ;  /* 0xfffffffc00f08947 */ /* 0x004fea000383ffff */
[----:B------:R-:W-:Y:S05]  /*ad70*/  BRA `(.L_x_61) ;  /* 0xffffff88007c7947 */ /* 0x000fea000383ffff */
.L_x_65:
[----:B------:R-:W-:-:S07]  /*ad80*/  MOV R0, UR4 ;  /* 0x0000000400007c02 */ /* 0x000fce0008000f00 */
.L_x_187:
[----:B--2---:R2:W4:Y:S02]  /*ad90*/  SYNCS.PHASECHK.TRANS64.TRYWAIT P0, [R0+URZ], R3 ;  /* 0x00000003000075a7 */ /* 0x00452400080011ff */
[----:B----4-:R-:W-:Y:S05]  /*ada0*/  @!P0 NANOSLEEP.SYNCS 0x989680 ;  /* 0x009896800000895d */ /* 0x010fea0003900000 */
[----:B------:R-:W4:Y:S02]  /*adb0*/  @!P0 SYNCS.PHASECHK.TRANS64 P0, [R0+URZ], R3 ;  /* 0x00000003000085a7 */ /* 0x000f2400080010ff */
[----:B----4-:R-:W-:Y:S05]  /*adc0*/  @!P0 BRA `(.L_x_187) ;  /* 0xfffffffc00f08947 */ /* 0x010fea000383ffff */
[----:B------:R-:W-:Y:S05]  /*add0*/  BRA `(.L_x_188) ;  /* 0xffffff8c00a87947 */ /* 0x000fea000383ffff */
.L_x_66:
[----:B------:R-:W-:-:S07]  /*ade0*/  MOV R0, UR5 ;  /* 0x0000000500007c02 */ /* 0x000fce0008000f00 */
.L_x_189:
[----:B-1----:R1:W2:Y:S02]  /*adf0*/  SYNCS.PHASECHK.TRANS64.TRYWAIT P0, [R0+URZ], R3 ;  /* 0x00000003000075a7 */ /* 0x0022a400080011ff */
[----:B--2---:R-:W-:Y:S05]  /*ae00*/  @!P0 NANOSLEEP.SYNCS 0x989680 ;  /* 0x009896800000895d */ /* 0x004fea0003900000 */
[----:B------:R-:W2:Y:S02]  /*ae10*/  @!P0 SYNCS.PHASECHK.TRANS64 P0, [R0+URZ], R3 ;  /* 0x00000003000085a7 */ /* 0x000ea400080010ff */
[----:B--2---:R-:W-:Y:S05]  /*ae20*/  @!P0 BRA `(.L_x_189) ;  /* 0xfffffffc00f08947 */ /* 0x004fea000383ffff */
[----:B------:R-:W-:Y:S05]  /*ae30*/  BRA `(.L_x_190) ;  /* 0xffffff8c00b47947 */ /* 0x000fea000383ffff */
.L_x_67:
[----:B------:R-:W-:-:S07]  /*ae40*/  MOV R0, UR5 ;  /* 0x0000000500007c02 */ /* 0x000fce0008000f00 */
.L_x_191:
[----:B-1----:R1:W2:Y:S02]  /*ae50*/  SYNCS.PHASECHK.TRANS64.TRYWAIT P0, [R0+URZ], R3 ;  /* 0x00000003000075a7 */ /* 0x0022a400080011ff */
[----:B--2---:R-:W-:Y:S05]  /*ae60*/  @!P0 NANOSLEEP.SYNCS 0x989680 ;  /* 0x009896800000895d */ /* 0x004fea0003900000 */
[----:B------:R-:W2:Y:S02]  /*ae70*/  @!P0 SYNCS.PHASECHK.TRANS64 P0, [R0+URZ], R3 ;  /* 0x00000003000085a7 */ /* 0x000ea400080010ff */
[----:B--2---:R-:W-:Y:S05]  /*ae80*/  @!P0 BRA `(.L_x_191) ;  /* 0xfffffffc00f08947 */ /* 0x004fea000383ffff */
[----:B------:R-:W-:Y:S05]  /*ae90*/  BRA `(.L_x_192) ;  /* 0xffffff8c00c07947 */ /* 0x000fea000383ffff */
.L_x_68:
[----:B------:R-:W-:-:S07]  /*aea0*/  MOV R0, UR4 ;  /* 0x0000000400007c02 */ /* 0x000fce0008000f00 */
.L_x_193:
[----:B-1----:R1:W2:Y:S02]  /*aeb0*/  SYNCS.PHASECHK.TRANS64.TRYWAIT P0, [R0+URZ], R3 ;  /* 0x00000003000075a7 */ /* 0x0022a400080011ff */
[----:B--2---:R-:W-:Y:S05]  /*aec0*/  @!P0 NANOSLEEP.SYNCS 0x989680 ;  /* 0x009896800000895d */ /* 0x004fea0003900000 */
[----:B------:R-:W2:Y:S02]  /*aed0*/  @!P0 SYNCS.PHASECHK.TRANS64 P0, [R0+URZ], R3 ;  /* 0x00000003000085a7 */ /* 0x000ea400080010ff */
[----:B--2---:R-:W-:Y:S05]  /*aee0*/  @!P0 BRA `(.L_x_193) ;  /* 0xfffffffc00f08947 */ /* 0x004fea000383ffff */
[----:B------:R-:W-:Y:S05]  /*aef0*/  BRA `(.L_x_194) ;  /* 0xffffff8c00cc7947 */ /* 0x000fea000383ffff */
.L_x_73:
[----:B--2---:R2:W3:Y:S02]  /*af00*/  SYNCS.PHASECHK.TRANS64.TRYWAIT P0, [R12+URZ+0x70], R9 ;  /* 0x000070090c0075a7 */ /* 0x0044e400080011ff */
[----:B---3--:R-:W-:Y:S05]  /*af10*/  @!P0 NANOSLEEP.SYNCS 0x989680 ;  /* 0x009896800000895d */ /* 0x008fea0003900000 */
[----:B------:R-:W3:Y:S02]  /*af20*/  @!P0 SYNCS.PHASECHK.TRANS64 P0, [R12+URZ+0x70], R9 ;  /* 0x000070090c0085a7 */ /* 0x000ee400080010ff */
[----:B---3--:R-:W-:Y:S05]  /*af30*/  @!P0 BRA `(.L_x_73) ;  /* 0xfffffffc00f08947 */ /* 0x008fea000383ffff */
[----:B------:R-:W-:Y:S05]  /*af40*/  BRA `(.L_x_195) ;  /* 0xffffff9000e47947 */ /* 0x000fea000383ffff */
.L_x_76:
[----:B------:R-:W-:Y:S07]  /*af50*/  MOV R0, UR21 ;  /* 0x0000001500007c02 */ /* 0x000fee0008000f00 */
.L_x_196:
[----:B--2---:R2:W3:Y:S02]  /*af60*/  SYNCS.PHASECHK.TRANS64.TRYWAIT P2, [R0+URZ+0x68], R9 ;  /* 0x00006809000075a7 */ /* 0x0044e400080411ff */
[----:B---3--:R-:W-:Y:S05]  /*af70*/  @!P2 NANOSLEEP.SYNCS 0x989680 ;  /* 0x009896800000a95d */ /* 0x008fea0003900000 */
[----:B------:R-:W3:Y:S02]  /*af80*/  @!P2 SYNCS.PHASECHK.TRANS64 P2, [R0+URZ+0x68], R9 ;  /* 0x000068090000a5a7 */ /* 0x000ee400080410ff */
[----:B---3--:R-:W-:Y:S05]  /*af90*/  @!P2 BRA `(.L_x_196) ;  /* 0xfffffffc00f0a947 */ /* 0x008fea000383ffff */
[----:B------:R-:W-:Y:S05]  /*afa0*/  BRA `(.L_x_75) ;  /* 0xffffff9800507947 */ /* 0x000fea000383ffff */
.L_x_79:
[----:B------:R-:W-:Y:S07]  /*afb0*/  MOV R9, UR21 ;  /* 0x0000001500097c02 */ /* 0x000fee0008000f00 */
.L_x_197:
[----:B--2---:R2:W3:Y:S02]  /*afc0*/  SYNCS.PHASECHK.TRANS64.TRYWAIT P0, [R9+URZ+0x40], R10 ;  /* 0x0000400a090075a7 */ /* 0x0044e400080011ff */
[----:B---3--:R-:W-:Y:S05]  /*afd0*/  @!P0 NANOSLEEP.SYNCS 0x989680 ;  /* 0x009896800000895d */ /* 0x008fea0003900000 */
[----:B------:R-:W3:Y:S02]  /*afe0*/  @!P0 SYNCS.PHASECHK.TRANS64 P0, [R9+URZ+0x40], R10 ;  /* 0x0000400a090085a7 */ /* 0x000ee400080010ff */
[----:B---3--:R-:W-:Y:S05]  /*aff0*/  @!P0 BRA `(.L_x_197) ;  /* 0xfffffffc00f08947 */ /* 0x008fea000383ffff */
[----:B------:R-:W-:Y:S05]  /*b000*/  BRA `(.L_x_198) ;  /* 0xffffff9800ac7947 */ /* 0x000fea000383ffff */
.L_x_80:
[----:B------:R-:W-:Y:S07]  /*b010*/  MOV R9, UR21 ;  /* 0x0000001500097c02 */ /* 0x000fee0008000f00 */
.L_x_199:
[----:B--2---:R2:W3:Y:S02]  /*b020*/  SYNCS.PHASECHK.TRANS64.TRYWAIT P0, [R9+URZ+0x48], R10 ;  /* 0x0000480a090075a7 */ /* 0x0044e400080011ff */
[----:B---3--:R-:W-:Y:S05]  /*b030*/  @!P0 NANOSLEEP.SYNCS 0x989680 ;  /* 0x009896800000895d */ /* 0x008fea0003900000 */
[----:B------:R-:W3:Y:S02]  /*b040*/  @!P0 SYNCS.PHASECHK.TRANS64 P0, [R9+URZ+0x48], R10 ;  /* 0x0000480a090085a7 */ /* 0x000ee400080010ff */
[----:B---3--:R-:W-:Y:S05]  /*b050*/  @!P0 BRA `(.L_x_199) ;  /* 0xfffffffc00f08947 */ /* 0x008fea000383ffff */
[----:B------:R-:W-:Y:S05]  /*b060*/  BRA `(.L_x_200) ;  /* 0xffffff9800ec7947 */ /* 0x000fea000383ffff */
.L_x_81:
[----:B------:R-:W-:Y:S07]  /*b070*/  MOV R9, UR21 ;  /* 0x0000001500097c02 */ /* 0x000fee0008000f00 */
.L_x_201:
[----:B--2---:R2:W3:Y:S02]  /*b080*/  SYNCS.PHASECHK.TRANS64.TRYWAIT P0, [R9+URZ+0x50], R10 ;  /* 0x0000500a090075a7 */ /* 0x0044e400080011ff */
[----:B---3--:R-:W-:Y:S05]  /*b090*/  @!P0 NANOSLEEP.SYNCS 0x989680 ;  /* 0x009896800000895d */ /* 0x008fea0003900000 */
[----:B------:R-:W3:Y:S02]  /*b0a0*/  @!P0 SYNCS.PHASECHK.TRANS64 P0, [R9+URZ+0x50], R10 ;  /* 0x0000500a090085a7 */ /* 0x000ee400080010ff */
[----:B---3--:R-:W-:Y:S05]  /*b0b0*/  @!P0 BRA `(.L_x_201) ;  /* 0xfffffffc00f08947 */ /* 0x008fea000383ffff */
[----:B------:R-:W-:Y:S05]  /*b0c0*/  BRA `(.L_x_202) ;  /* 0xffffff9c00307947 */ /* 0x000fea000383ffff */
.L_x_82:
[----:B------:R-:W-:Y:S07]  /*b0d0*/  MOV R9, UR21 ;  /* 0x0000001500097c02 */ /* 0x000fee0008000f00 */
.L_x_203:
[----:B--2---:R2:W3:Y:S02]  /*b0e0*/  SYNCS.PHASECHK.TRANS64.TRYWAIT P0, [R9+URZ+0x58], R10 ;  /* 0x0000580a090075a7 */ /* 0x0044e400080011ff */
[----:B---3--:R-:W-:Y:S05]  /*b0f0*/  @!P0 NANOSLEEP.SYNCS 0x989680 ;  /* 0x009896800000895d */ /* 0x008fea0003900000 */
[----:B------:R-:W3:Y:S02]  /*b100*/  @!P0 SYNCS.PHASECHK.TRANS64 P0, [R9+URZ+0x58], R10 ;  /* 0x0000580a090085a7 */ /* 0x000ee400080010ff */
[----:B---3--:R-:W-:Y:S05]  /*b110*/  @!P0 BRA `(.L_x_203) ;  /* 0xfffffffc00f08947 */ /* 0x008fea000383ffff */
[----:B------:R-:W-:Y:S05]  /*b120*/  BRA `(.L_x_204) ;  /* 0xffffff9c00787947 */ /* 0x000fea000383ffff */
.L_x_83:
[----:B------:R-:W-:Y:S07]  /*b130*/  MOV R0, UR21 ;  /* 0x0000001500007c02 */ /* 0x000fee0008000f00 */
.L_x_205:
[----:B--2---:R2:W3:Y:S02]  /*b140*/  SYNCS.PHASECHK.TRANS64.TRYWAIT P0, [R0+URZ+0x40], R9 ;  /* 0x00004009000075a7 */ /* 0x0044e400080011ff */
[----:B---3--:R-:W-:Y:S05]  /*b150*/  @!P0 NANOSLEEP.SYNCS 0x989680 ;  /* 0x009896800000895d */ /* 0x008fea0003900000 */
[----:B------:R-:W3:Y:S02]  /*b160*/  @!P0 SYNCS.PHASECHK.TRANS64 P0, [R0+URZ+0x40], R9 ;  /* 0x00004009000085a7 */ /* 0x000ee400080010ff */
[----:B---3--:R-:W-:Y:S05]  /*b170*/  @!P0 BRA `(.L_x_205) ;  /* 0xfffffffc00f08947 */ /* 0x008fea000383ffff */
[----:B------:R-:W-:Y:S05]  /*b180*/  BRA `(.L_x_206) ;  /* 0xffffff9c00c47947 */ /* 0x000fea000383ffff */
.L_x_84:
[----:B------:R-:W-:Y:S07]  /*b190*/  MOV R0, UR21 ;  /* 0x0000001500007c02 */ /* 0x000fee0008000f00 */
.L_x_207:
[----:B--2---:R2:W3:Y:S02]  /*b1a0*/  SYNCS.PHASECHK.TRANS64.TRYWAIT P0, [R0+URZ+0x48], R9 ;  /* 0x00004809000075a7 */ /* 0x0044e400080011ff */
[----:B---3--:R-:W-:Y:S05]  /*b1b0*/  @!P0 NANOSLEEP.SYNCS 0x989680 ;  /* 0x009896800000895d */ /* 0x008fea0003900000 */
[----:B------:R-:W3:Y:S02]  /*b1c0*/  @!P0 SYNCS.PHASECHK.TRANS64 P0, [R0+URZ+0x48], R9 ;  /* 0x00004809000085a7 */ /* 0x000ee400080010ff */
[----:B---3--:R-:W-:Y:S05]  /*b1d0*/  @!P0 BRA `(.L_x_207) ;  /* 0xfffffffc00f08947 */ /* 0x008fea000383ffff */
[----:B------:R-:W-:Y:S05]  /*b1e0*/  BRA `(.L_x_208) ;  /* 0xffffffa0000c7947 */ /* 0x000fea000383ffff */
.L_x_85:
[----:B------:R-:W-:Y:S07]  /*b1f0*/  MOV R0, UR21 ;  /* 0x0000001500007c02 */ /* 0x000fee0008000f00 */
.L_x_209:
[----:B--2---:R2:W3:Y:S02]  /*b200*/  SYNCS.PHASECHK.TRANS64.TRYWAIT P0, [R0+URZ+0x50], R9 ;  /* 0x00005009000075a7 */ /* 0x0044e400080011ff */
[----:B---3--:R-:W-:Y:S05]  /*b210*/  @!P0 NANOSLEEP.SYNCS 0x989680 ;  /* 0x009896800000895d */ /* 0x008fea0003900000 */
[----:B------:R-:W3:Y:S02]  /*b220*/  @!P0 SYNCS.PHASECHK.TRANS64 P0, [R0+URZ+0x50], R9 ;  /* 0x00005009000085a7 */ /* 0x000ee400080010ff */
[----:B---3--:R-:W-:Y:S05]  /*b230*/  @!P0 BRA `(.L_x_209) ;  /* 0xfffffffc00f08947 */ /* 0x008fea000383ffff */
[----:B------:R-:W-:Y:S05]  /*b240*/  BRA `(.L_x_210) ;  /* 0xffffffa000547947 */ /* 0x000fea000383ffff */
.L_x_86:
[----:B------:R-:W-:Y:S07]  /*b250*/  MOV R0, UR21 ;  /* 0x0000001500007c02 */ /* 0x000fee0008000f00 */
.L_x_211:
[----:B--2---:R2:W3:Y:S02]  /*b260*/  SYNCS.PHASECHK.TRANS64.TRYWAIT P0, [R0+URZ+0x58], R9 ;  /* 0x00005809000075a7 */ /* 0x0044e400080011ff */
[----:B---3--:R-:W-:Y:S05]  /*b270*/  @!P0 NANOSLEEP.SYNCS 0x989680 ;  /* 0x009896800000895d */ /* 0x008fea0003900000 */
[----:B------:R-:W3:Y:S02]  /*b280*/  @!P0 SYNCS.PHASECHK.TRANS64 P0, [R0+URZ+0x58], R9 ;  /* 0x00005809000085a7 */ /* 0x000ee400080010ff */
[----:B---3--:R-:W-:Y:S05]  /*b290*/  @!P0 BRA `(.L_x_211) ;  /* 0xfffffffc00f08947 */ /* 0x008fea000383ffff */
[----:B------:R-:W-:Y:S05]  /*b2a0*/  BRA `(.L_x_212) ;  /* 0xffffffa000987947 */ /* 0x000fea000383ffff */
.L_x_88:
[----:B------:R-:W-:-:S07]  /*b2b0*/  MOV R3, UR21 ;  /* 0x0000001500037c02 */ /* 0x000fce0008000f00 */
.L_x_213:
[----:B---3--:R3:W4:Y:S02]  /*b2c0*/  SYNCS.PHASECHK.TRANS64.TRYWAIT P0, [R3+URZ+0x40], R10 ;  /* 0x0000400a030075a7 */ /* 0x00872400080011ff */
[----:B----4-:R-:W-:Y:S05]  /*b2d0*/  @!P0 NANOSLEEP.SYNCS 0x989680 ;  /* 0x009896800000895d */ /* 0x010fea0003900000 */
[----:B------:R-:W4:Y:S02]  /*b2e0*/  @!P0 SYNCS.PHASECHK.TRANS64 P0, [R3+URZ+0x40], R10 ;  /* 0x0000400a030085a7 */ /* 0x000f2400080010ff */
[----:B----4-:R-:W-:Y:S05]  /*b2f0*/  @!P0 BRA `(.L_x_213) ;  /* 0xfffffffc00f08947 */ /* 0x010fea000383ffff */
[----:B------:R-:W-:Y:S05]  /*b300*/  BRA `(.L_x_214) ;  /* 0xffffffa400087947 */ /* 0x000fea000383ffff */
.L_x_89:
[----:B---3--:R-:W-:-:S07]  /*b310*/  MOV R3, UR21 ;  /* 0x0000001500037c02 */ /* 0x008fce0008000f00 */
.L_x_215:
[----:B---3--:R3:W4:Y:S02]  /*b320*/  SYNCS.PHASECHK.TRANS64.TRYWAIT P0, [R3+URZ+0x48], R10 ;  /* 0x0000480a030075a7 */ /* 0x00872400080011ff */
[----:B----4-:R-:W-:Y:S05]  /*b330*/  @!P0 NANOSLEEP.SYNCS 0x989680 ;  /* 0x009896800000895d */ /* 0x010fea0003900000 */
[----:B------:R-:W4:Y:S02]  /*b340*/  @!P0 SYNCS.PHASECHK.TRANS64 P0, [R3+URZ+0x48], R10 ;  /* 0x0000480a030085a7 */ /* 0x000f2400080010ff */
[----:B----4-:R-:W-:Y:S05]  /*b350*/  @!P0 BRA `(.L_x_215) ;  /* 0xfffffffc00f08947 */ /* 0x010fea000383ffff */
[----:B------:R-:W-:Y:S05]  /*b360*/  BRA `(.L_x_216) ;  /* 0xffffffa000f87947 */ /* 0x000fea000383ffff */
.L_x_90:
[----:B---3--:R-:W-:-:S07]  /*b370*/  MOV R3, UR21 ;  /* 0x0000001500037c02 */ /* 0x008fce0008000f00 */
.L_x_217:
[----:B---3--:R3:W4:Y:S02]  /*b380*/  SYNCS.PHASECHK.TRANS64.TRYWAIT P0, [R3+URZ+0x50], R10 ;  /* 0x0000500a030075a7 */ /* 0x00872400080011ff */
[----:B----4-:R-:W-:Y:S05]  /*b390*/  @!P0 NANOSLEEP.SYNCS 0x989680 ;  /* 0x009896800000895d */ /* 0x010fea0003900000 */
[----:B------:R-:W4:Y:S02]  /*b3a0*/  @!P0 SYNCS.PHASECHK.TRANS64 P0, [R3+URZ+0x50], R10 ;  /* 0x0000500a030085a7 */ /* 0x000f2400080010ff */
[----:B----4-:R-:W-:Y:S05]  /*b3b0*/  @!P0 BRA `(.L_x_217) ;  /* 0xfffffffc00f08947 */ /* 0x010fea000383ffff */
[----:B------:R-:W-:Y:S05]  /*b3c0*/  BRA `(.L_x_218) ;  /* 0xffffffa000ec7947 */ /* 0x000fea000383ffff */
.L_x_92:
[----:B-1----:R1:W2:Y:S02]  /*b3d0*/  SYNCS.PHASECHK.TRANS64.TRYWAIT P0, [R0+URZ+0x70], R3 ;  /* 0x00007003000075a7 */ /* 0x0022a400080011ff */
[----:B--2---:R-:W-:Y:S05]  /*b3e0*/  @!P0 NANOSLEEP.SYNCS 0x989680 ;  /* 0x009896800000895d */ /* 0x004fea0003900000 */
[----:B------:R-:W2:Y:S02]  /*b3f0*/  @!P0 SYNCS.PHASECHK.TRANS64 P0, [R0+URZ+0x70], R3 ;  /* 0x00007003000085a7 */ /* 0x000ea400080010ff */
[----:B--2---:R-:W-:Y:S05]  /*b400*/  @!P0 BRA `(.L_x_92) ;  /* 0xfffffffc00f08947 */ /* 0x004fea000383ffff */
[----:B------:R-:W-:Y:S05]  /*b410*/  BRA `(.L_x_219) ;  /* 0xffffffa400c07947 */ /* 0x000fea000383ffff */
.L_x_103:
[----:B-1----:R-:W-:Y:S04]  /*b420*/  MOV R0, UR43 ;  /* 0x0000002b00007c02 */ /* 0x002fe80008000f00 */
[----:B------:R1:W3:Y:S03]  /*b430*/  SYNCS.PHASECHK.TRANS64.TRYWAIT P1, [R0+URZ+0x20], R5 ;  /* 0x00002005000075a7 */ /* 0x0002e600080211ff */
[----:B---3--:R-:W-:Y:S05]  /*b440*/  @!P1 NANOSLEEP.SYNCS 0x989680 ;  /* 0x009896800000995d */ /* 0x008fea0003900000 */
[----:B------:R-:W3:Y:S02]  /*b450*/  @!P1 SYNCS.PHASECHK.TRANS64 P1, [R0+URZ+0x20], R5 ;  /* 0x00002005000095a7 */ /* 0x000ee400080210ff */
[----:B---3--:R-:W-:Y:S05]  /*b460*/  @!P1 BRA `(.L_x_103) ;  /* 0xfffffffc00ec9947 */ /* 0x008fea000383ffff */
[----:B------:R-:W-:Y:S05]  /*b470*/  BRA `(.L_x_102) ;  /* 0xffffffb400647947 */ /* 0x000fea000383ffff */
.L_x_105:
[----:B-1----:R1:W4:Y:S02]  /*b480*/  SYNCS.PHASECHK.TRANS64.TRYWAIT P0, [R86+URZ+0x90], R3 ;  /* 0x00009003560075a7 */ /* 0x00232400080011ff */
[----:B----4-:R-:W-:Y:S05]  /*b490*/  @!P0 NANOSLEEP.SYNCS 0x989680 ;  /* 0x009896800000895d */ /* 0x010fea0003900000 */
[----:B------:R-:W4:Y:S02]  /*b4a0*/  @!P0 SYNCS.PHASECHK.TRANS64 P0, [R86+URZ+0x90], R3 ;  /* 0x00009003560085a7 */ /* 0x000f2400080010ff */
[----:B----4-:R-:W-:Y:S05]  /*b4b0*/  @!P0 BRA `(.L_x_105) ;  /* 0xfffffffc00f08947 */ /* 0x010fea000383ffff */
[----:B------:R-:W-:Y:S05]  /*b4c0*/  BRA `(.L_x_104) ;  /* 0xffffffb400907947 */ /* 0x000fea000383ffff */
.L_x_114:
[----:B--2---:R2:W3:Y:S02]  /*b4d0*/  SYNCS.PHASECHK.TRANS64.TRYWAIT P0, [R3+URZ+0x20], R0 ;  /* 0x00002000030075a7 */ /* 0x0044e400080011ff */
[----:B---3--:R-:W-:Y:S05]  /*b4e0*/  @!P0 NANOSLEEP.SYNCS 0x989680 ;  /* 0x009896800000895d */ /* 0x008fea0003900000 */
[----:B------:R-:W3:Y:S02]  /*b4f0*/  @!P0 SYNCS.PHASECHK.TRANS64 P0, [R3+URZ+0x20], R0 ;  /* 0x00002000030085a7 */ /* 0x000ee400080010ff */
[----:B---3--:R-:W-:Y:S05]  /*b500*/  @!P0 BRA `(.L_x_114) ;  /* 0xfffffffc00f08947 */ /* 0x008fea000383ffff */
[----:B------:R-:W-:Y:S05]  /*b510*/  BRA `(.L_x_113) ;  /* 0xffffffbc00347947 */ /* 0x000fea000383ffff */
.L_x_122:
[----:B--2---:R2:W3:Y:S02]  /*b520*/  SYNCS.PHASECHK.TRANS64.TRYWAIT P0, [R21+URZ+0x20], R4 ;  /* 0x00002004150075a7 */ /* 0x0044e400080011ff */
[----:B---3--:R-:W-:Y:S05]  /*b530*/  @!P0 NANOSLEEP.SYNCS 0x989680 ;  /* 0x009896800000895d */ /* 0x008fea0003900000 */
[----:B------:R-:W3:Y:S02]  /*b540*/  @!P0 SYNCS.PHASECHK.TRANS64 P0, [R21+URZ+0x20], R4 ;  /* 0x00002004150085a7 */ /* 0x000ee400080010ff */
[----:B---3--:R-:W-:Y:S05]  /*b550*/  @!P0 BRA `(.L_x_122) ;  /* 0xfffffffc00f08947 */ /* 0x008fea000383ffff */
[----:B------:R-:W-:Y:S05]  /*b560*/  BRA `(.L_x_121) ;  /* 0xffffffc000f87947 */ /* 0x000fea000383ffff */
.L_x_130:
[----:B--2---:R2:W3:Y:S02]  /*b570*/  SYNCS.PHASECHK.TRANS64.TRYWAIT P0, [R21+URZ+0x20], R4 ;  /* 0x00002004150075a7 */ /* 0x0044e400080011ff */
[----:B---3--:R-:W-:Y:S05]  /*b580*/  @!P0 NANOSLEEP.SYNCS 0x989680 ;  /* 0x009896800000895d */ /* 0x008fea0003900000 */
[----:B------:R-:W3:Y:S02]  /*b590*/  @!P0 SYNCS.PHASECHK.TRANS64 P0, [R21+URZ+0x20], R4 ;  /* 0x00002004150085a7 */ /* 0x000ee400080010ff */
[----:B---3--:R-:W-:Y:S05]  /*b5a0*/  @!P0 BRA `(.L_x_130) ;  /* 0xfffffffc00f08947 */ /* 0x008fea000383ffff */
[----:B------:R-:W-:Y:S05]  /*b5b0*/  BRA `(.L_x_129) ;  /* 0xffffffc800c07947 */ /* 0x000fea000383ffff */
.L_x_138:
[----:B--2---:R2:W3:Y:S02]  /*b5c0*/  SYNCS.PHASECHK.TRANS64.TRYWAIT P0, [R21+URZ+0x20], R4 ;  /* 0x00002004150075a7 */ /* 0x0044e400080011ff */
[----:B---3--:R-:W-:Y:S05]  /*b5d0*/  @!P0 NANOSLEEP.SYNCS 0x989680 ;  /* 0x009896800000895d */ /* 0x008fea0003900000 */
[----:B------:R-:W3:Y:S02]  /*b5e0*/  @!P0 SYNCS.PHASECHK.TRANS64 P0, [R21+URZ+0x20], R4 ;  /* 0x00002004150085a7 */ /* 0x000ee400080010ff */
[----:B---3--:R-:W-:Y:S05]  /*b5f0*/  @!P0 BRA `(.L_x_138) ;  /* 0xfffffffc00f08947 */ /* 0x008fea000383ffff */
[----:B------:R-:W-:Y:S05]  /*b600*/  BRA `(.L_x_137) ;  /* 0xffffffd000947947 */ /* 0x000fea000383ffff */
.L_x_146:
[----:B--2---:R2:W3:Y:S02]  /*b610*/  SYNCS.PHASECHK.TRANS64.TRYWAIT P0, [R21+URZ+0x20], R4 ;  /* 0x00002004150075a7 */ /* 0x0044e400080011ff */
[----:B---3--:R-:W-:Y:S05]  /*b620*/  @!P0 NANOSLEEP.SYNCS 0x989680 ;  /* 0x009896800000895d */ /* 0x008fea0003900000 */
[----:B------:R-:W3:Y:S02]  /*b630*/  @!P0 SYNCS.PHASECHK.TRANS64 P0, [R21+URZ+0x20], R4 ;  /* 0x00002004150085a7 */ /* 0x000ee400080010ff */
[----:B---3--:R-:W-:Y:S05]  /*b640*/  @!P0 BRA `(.L_x_146) ;  /* 0xfffffffc00f08947 */ /* 0x008fea000383ffff */
[----:B------:R-:W-:Y:S05]  /*b650*/  BRA `(.L_x_145) ;  /* 0xffffffd800787947 */ /* 0x000fea000383ffff */
.L_x_154:
[----:B--2---:R2:W3:Y:S02]  /*b660*/  SYNCS.PHASECHK.TRANS64.TRYWAIT P0, [R21+URZ+0x20], R4 ;  /* 0x00002004150075a7 */ /* 0x0044e400080011ff */
[----:B---3--:R-:W-:Y:S05]  /*b670*/  @!P0 NANOSLEEP.SYNCS 0x989680 ;  /* 0x009896800000895d */ /* 0x008fea0003900000 */
[----:B------:R-:W3:Y:S02]  /*b680*/  @!P0 SYNCS.PHASECHK.TRANS64 P0, [R21+URZ+0x20], R4 ;  /* 0x00002004150085a7 */ /* 0x000ee400080010ff */
[----:B---3--:R-:W-:Y:S05]  /*b690*/  @!P0 BRA `(.L_x_154) ;  /* 0xfffffffc00f08947 */ /* 0x008fea000383ffff */
[----:B------:R-:W-:Y:S05]  /*b6a0*/  BRA `(.L_x_153) ;  /* 0xffffffe000507947 */ /* 0x000fea000383ffff */
.L_x_162:
[----:B--2---:R2:W3:Y:S02]  /*b6b0*/  SYNCS.PHASECHK.TRANS64.TRYWAIT P0, [R21+URZ+0x20], R92 ;  /* 0x0000205c150075a7 */ /* 0x0044e400080011ff */
[----:B---3--:R-:W-:Y:S05]  /*b6c0*/  @!P0 NANOSLEEP.SYNCS 0x989680 ;  /* 0x009896800000895d */ /* 0x008fea0003900000 */
[----:B------:R-:W3:Y:S02]  /*b6d0*/  @!P0 SYNCS.PHASECHK.TRANS64 P0, [R21+URZ+0x20], R92 ;  /* 0x0000205c150085a7 */ /* 0x000ee400080010ff */
[----:B---3--:R-:W-:Y:S05]  /*b6e0*/  @!P0 BRA `(.L_x_162) ;  /* 0xfffffffc00f08947 */ /* 0x008fea000383ffff */
[----:B------:R-:W-:Y:S05]  /*b6f0*/  BRA `(.L_x_161) ;  /* 0xffffffe800287947 */ /* 0x000fea000383ffff */
        .weak           $__internal_0_$__cuda_sm10x_tcgen05_guardrail_trap_col_being_dealloced_not_returned_by_alloc
        .type           $__internal_0_$__cuda_sm10x_tcgen05_guardrail_trap_col_being_dealloced_not_returned_by_alloc,@function
        .size           $__internal_0_$__cuda_sm10x_tcgen05_guardrail_trap_col_being_dealloced_not_returned_by_alloc,($__internal_1_$__cuda_sm10x_tcgen05_guardrail_trap_phase_invalid_during_alloc - $__internal_0_$__cuda_sm10x_tcgen05_guardrail_trap_col_being_dealloced_not_returned_by_alloc)
$__internal_0_$__cuda_sm10x_tcgen05_guardrail_trap_col_being_dealloced_not_returned_by_alloc:
[----:B------:R-:W-:Y:S05]  /*b700*/  BPT.TRAP 0x1 ;  /* 0x000000040000795c */ /* 0x000fea0000300000 */
[----:B------:R-:W-:-:S04]  /*b710*/  HFMA2 R3, -RZ, RZ, 0, 0 ;  /* 0x00000000ff037431 */ /* 0x000fc800000001ff */
[----:B------:R-:W-:Y:S05]  /*b720*/  RET.REL.NODEC R2 `(_ZN7cutlass13device_kernelINS_4gemm6kernel13GemmUniversalIN4cute5tupleIJiiiiEEENS1_10collective13CollectiveMmaINS1_35MainloopSm100TmaUmmaWarpSpecializedILi2ELi2ELi4ENS5_IJNS4_1CILi1EEENSA_ILi4EEESB_EEEEENS5_IJNSA_ILi64EEENSA_ILi256EEESF_EEEfNS5_IJlSB_lEEEfSI_NS4_8TiledMMAINS4_8MMA_AtomIJNS4_17SM100_MMA_TF32_SSINS_10tfloat32_tESM_fLi64ELi256ELNS4_4UMMA5MajorE0ELSO_0ELNSN_7ScaleInE0ELSP_0EEEEEENS4_6LayoutINS5_IJSB_SB_SB_EEENS5_IJNSA_ILi0EEESU_SU_EEEEENS5_IJNS4_10UnderscoreESX_SX_EEEEENS4_23SM90_TMA_LOAD_MULTICASTENS4_14ComposedLayoutINS4_7SwizzleILi3ELi4ELi3EEENS4_18smem_ptr_flag_bitsILi32EEENSS_INS5_IJNSA_ILi8EEENSA_ILi32EEEEEENS5_IJS17_SB_EEEEEEEvNS4_8identityENS4_13SM90_TMA_LOADES1B_vS1C_EENS_8epilogue10collective18CollectiveEpilogueINS1F_23Sm100TmaWarpSpecializedILi4ELi2ELi16ELb1ELb0EEEJSH_NS5_IJNSS_ISF_SB_EENSS_IS17_SB_EEEEEfSI_fSI_NS1F_6fusion15FusionCallbacksIS1J_NS1N_17LinearCombinationIffffLNS_15FloatRoundStyleE2EEESH_S1M_JEEENS4_5SM1004TMEM4LOAD26SM100_TMEM_LOAD_16dp128b8xES1D_S1B_NS4_17SM75_U32x4_LDSM_NENS4_14SM90_TMA_STOREES1B_NS4_17SM90_U32x4_STSM_NENS4_39AutoVectorizingCopyWithAssumedAlignmentILi128EEEEEEvvEEEEvNT_6ParamsE) ;  /* 0xffffff4802347950 */ /* 0x000fea0003c3ffff */
        .weak           $__internal_1_$__cuda_sm10x_tcgen05_guardrail_trap_phase_invalid_during_alloc
        .type           $__internal_1_$__cuda_sm10x_tcgen05_guardrail_trap_phase_invalid_during_alloc,@function
        .size           $__internal_1_$__cuda_sm10x_tcgen05_guardrail_trap_phase_invalid_during_alloc,($__internal_2_$__cuda_sm10x_tcgen05_guardrail_trap_unallocated_columns_being_dealloced - $__internal_1_$__cuda_sm10x_tcgen05_guardrail_trap_phase_invalid_during_alloc)
$__internal_1_$__cuda_sm10x_tcgen05_guardrail_trap_phase_invalid_during_alloc:
[----:B------:R-:W-:Y:S05]  /*b730*/  BPT.TRAP 0x1 ;  /* 0x000000040000795c */ /* 0x000fea0000300000 */
[----:B------:R-:W-:-:S04]  /*b740*/  MOV R5, 0x0 ;  /* 0x0000000000057802 */ /* 0x000fc80000000f00 */
[----:B------:R-:W-:Y:S05]  /*b750*/  RET.REL.NODEC R4 `(_ZN7cutlass13device_kernelINS_4gemm6kernel13GemmUniversalIN4cute5tupleIJiiiiEEENS1_10collective13CollectiveMmaINS1_35MainloopSm100TmaUmmaWarpSpecializedILi2ELi2ELi4ENS5_IJNS4_1CILi1EEENSA_ILi4EEESB_EEEEENS5_IJNSA_ILi64EEENSA_ILi256EEESF_EEEfNS5_IJlSB_lEEEfSI_NS4_8TiledMMAINS4_8MMA_AtomIJNS4_17SM100_MMA_TF32_SSINS_10tfloat32_tESM_fLi64ELi256ELNS4_4UMMA5MajorE0ELSO_0ELNSN_7ScaleInE0ELSP_0EEEEEENS4_6LayoutINS5_IJSB_SB_SB_EEENS5_IJNSA_ILi0EEESU_SU_EEEEENS5_IJNS4_10UnderscoreESX_SX_EEEEENS4_23SM90_TMA_LOAD_MULTICASTENS4_14ComposedLayoutINS4_7SwizzleILi3ELi4ELi3EEENS4_18smem_ptr_flag_bitsILi32EEENSS_INS5_IJNSA_ILi8EEENSA_ILi32EEEEEENS5_IJS17_SB_EEEEEEEvNS4_8identityENS4_13SM90_TMA_LOADES1B_vS1C_EENS_8epilogue10collective18CollectiveEpilogueINS1F_23Sm100TmaWarpSpecializedILi4ELi2ELi16ELb1ELb0EEEJSH_NS5_IJNSS_ISF_SB_EENSS_IS17_SB_EEEEEfSI_fSI_NS1F_6fusion15FusionCallbacksIS1J_NS1N_17LinearCombinationIffffLNS_15FloatRoundStyleE2EEESH_S1M_JEEENS4_5SM1004TMEM4LOAD26SM100_TMEM_LOAD_16dp128b8xES1D_S1B_NS4_17SM75_U32x4_LDSM_NENS4_14SM90_TMA_STOREES1B_NS4_17SM90_U32x4_STSM_NENS4_39AutoVectorizingCopyWithAssumedAlignmentILi128EEEEEEvvEEEEvNT_6ParamsE) ;  /* 0xffffff4804287950 */ /* 0x000fea0003c3ffff */
        .weak           $__internal_2_$__cuda_sm10x_tcgen05_guardrail_trap_unallocated_columns_being_dealloced
        .type           $__internal_2_$__cuda_sm10x_tcgen05_guardrail_trap_unallocated_columns_being_dealloced,@function
        .size           $__internal_2_$__cuda_sm10x_tcgen05_guardrail_trap_unallocated_columns_being_dealloced,(.L_x_221 - $__internal_2_$__cuda_sm10x_tcgen05_guardrail_trap_unallocated_columns_being_dealloced)
$__internal_2_$__cuda_sm10x_tcgen05_guardrail_trap_unallocated_columns_being_dealloced:
[----:B------:R-:W-:Y:S05]  /*b760*/  BPT.TRAP 0x1 ;  /* 0x000000040000795c */ /* 0x000fea0000300000 */
[----:B------:R-:W-:-:S04]  /*b770*/  HFMA2 R3, -RZ, RZ, 0, 0 ;  /* 0x00000000ff037431 */ /* 0x000fc800000001ff */
[----:B------:R-:W-:Y:S05]  /*b780*/  RET.REL.NODEC R2 `(_ZN7cutlass13device_kernelINS_4gemm6kernel13GemmUniversalIN4cute5tupleIJiiiiEEENS1_10collective13CollectiveMmaINS1_35MainloopSm100TmaUmmaWarpSpecializedILi2ELi2ELi4ENS5_IJNS4_1CILi1EEENSA_ILi4EEESB_EEEEENS5_IJNSA_ILi64EEENSA_ILi256EEESF_EEEfNS5_IJlSB_lEEEfSI_NS4_8TiledMMAINS4_8MMA_AtomIJNS4_17SM100_MMA_TF32_SSINS_10tfloat32_tESM_fLi64ELi256ELNS4_4UMMA5MajorE0ELSO_0ELNSN_7ScaleInE0ELSP_0EEEEEENS4_6LayoutINS5_IJSB_SB_SB_EEENS5_IJNSA_ILi0EEESU_SU_EEEEENS5_IJNS4_10UnderscoreESX_SX_EEEEENS4_23SM90_TMA_LOAD_MULTICASTENS4_14ComposedLayoutINS4_7SwizzleILi3ELi4ELi3EEENS4_18smem_ptr_flag_bitsILi32EEENSS_INS5_IJNSA_ILi8EEENSA_ILi32EEEEEENS5_IJS17_SB_EEEEEEEvNS4_8identityENS4_13SM90_TMA_LOADES1B_vS1C_EENS_8epilogue10collective18CollectiveEpilogueINS1F_23Sm100TmaWarpSpecializedILi4ELi2ELi16ELb1ELb0EEEJSH_NS5_IJNSS_ISF_SB_EENSS_IS17_SB_EEEEEfSI_fSI_NS1F_6fusion15FusionCallbacksIS1J_NS1N_17LinearCombinationIffffLNS_15FloatRoundStyleE2EEESH_S1M_JEEENS4_5SM1004TMEM4LOAD26SM100_TMEM_LOAD_16dp128b8xES1D_S1B_NS4_17SM75_U32x4_LDSM_NENS4_14SM90_TMA_STOREES1B_NS4_17SM90_U32x4_STSM_NENS4_39AutoVectorizingCopyWithAssumedAlignmentILi128EEEEEEvvEEEEvNT_6ParamsE) ;  /* 0xffffff48021c7950 */ /* 0x000fea0003c3ffff */
.L_x_220:
[----:B------:R-:W-:-:S00]  /*b790*/  BRA `(.L_x_220) ;  /* 0xfffffffc00fc7947 */ /* 0x000fc0000383ffff */
[----:B------:R-:W-:-:S00]  /*b7a0*/  NOP ;  /* 0x0000000000007918 */ /* 0x000fc00000000000 */
        /* <DEDUP_REMOVED lines=13> */
.L_x_221:


//--------------------- .nv.global.init           --------------------------
	.section	.nv.global.init,"aw",@progbits
.nv.global.init:
	.type		$str$27,@object
	.size		$str$27,($str$28 - $str$27)
$str$27:
        /*0000*/ 	.byte	0x28, 0x61, 0x64, 0x64, 0x72, 0x65, 0x73, 0x73, 0x20, 0x26, 0x20, 0x6d, 0x61, 0x73, 0x6b, 0x29
        /*0010*/ 	.byte	0x20, 0x3d, 0x3d, 0x20, 0x30, 0x00
	.type		$str$28,@object
	.size		$str$28,($str$26 - $str$28)
$str$28:
        /*0016*/ 	.byte	0x2f, 0x74, 0x6d, 0x70, 0x2f, 0x63, 0x75, 0x74, 0x6c, 0x61, 0x73, 0x73, 0x5f, 0x73, 0x77, 0x65
        /*0026*/ 	.byte	0x65, 0x70, 0x5f, 0x73, 0x72, 0x63, 0x2f, 0x69, 0x6e, 0x63, 0x6c, 0x75, 0x64, 0x65, 0x2f, 0x63
        /*0036*/ 	.byte	0x75, 0x74, 0x65, 0x2f, 0x70, 0x6f, 0x69, 0x6e, 0x74, 0x65, 0x72, 0x5f, 0x66, 0x6c, 0x61, 0x67
        /*0046*/ 	.byte	0x67, 0x65, 0x64, 0x2e, 0x68, 0x70, 0x70, 0x00
	.type		$str$26,@object
	.size		$str$26,($str$25 - $str$26)
$str$26:
        /*004e*/ 	.byte	0x2f, 0x74, 0x6d, 0x70, 0x2f, 0x63, 0x75, 0x74, 0x6c, 0x61, 0x73, 0x73, 0x5f, 0x73, 0x77, 0x65
        /*005e*/ 	.byte	0x65, 0x70, 0x5f, 0x73, 0x72, 0x63, 0x2f, 0x69, 0x6e, 0x63, 0x6c, 0x75, 0x64, 0x65, 0x2f, 0x63
        /*006e*/ 	.byte	0x75, 0x74, 0x65, 0x2f, 0x61, 0x74, 0x6f, 0x6d, 0x2f, 0x63, 0x6f, 0x70, 0x79, 0x5f, 0x74, 0x72
        /*007e*/ 	.byte	0x61, 0x69, 0x74, 0x73, 0x5f, 0x73, 0x6d, 0x31, 0x30, 0x30, 0x2e, 0x68, 0x70, 0x70, 0x00
	.type		$str$25,@object
	.size		$str$25,(__unnamed_1 - $str$25)
$str$25:
        /*008d*/ 	.byte	0x28, 0x28, 0x75, 0x69, 0x6e, 0x74, 0x33, 0x32, 0x5f, 0x74, 0x28, 0x74, 0x68, 0x72, 0x65, 0x61
        /*009d*/ 	.byte	0x64, 0x49, 0x64, 0x78, 0x2e, 0x78, 0x29, 0x20, 0x2f, 0x20, 0x33, 0x32, 0x29, 0x20, 0x25, 0x20
        /*00ad*/ 	.byte	0x34, 0x29, 0x20, 0x3d, 0x3d, 0x20, 0x28, 0x28, 0x28, 0x74, 0x6d, 0x65, 0x6d, 0x5f, 0x61, 0x64
        /*00bd*/ 	.byte	0x64, 0x72, 0x20, 0x3e, 0x3e, 0x20, 0x31, 0x36, 0x29, 0x20, 0x2f, 0x20, 0x33, 0x32, 0x29, 0x20
        /*00cd*/ 	.byte	0x25, 0x20, 0x34, 0x29, 0x00
	.type		__unnamed_1,@object
	.size		__unnamed_1,(__unnamed_2 - __unnamed_1)
__unnamed_1:
        /*00d2*/ 	.byte	0x61, 0x75, 0x74, 0x6f, 0x20, 0x63, 0x75, 0x74, 0x65, 0x3a, 0x3a, 0x61, 0x73, 0x5f, 0x70, 0x6f
        /* <DEDUP_REMOVED lines=23> */
        /*0252*/ 	.byte	0x3c, 0x32, 0x30, 0x34, 0x38, 0x3e, 0x3e, 0x3e, 0x3e, 0x5d, 0x00
	.type		__unnamed_2,@object
	.size		__unnamed_2,(.L_2 - __unnamed_2)
__unnamed_2:
        /* <DEDUP_REMOVED lines=45> */
        /*052d*/ 	.byte	0x3e, 0x3e, 0x3e, 0x5d, 0x00
.L_2:


//--------------------- .nv.shared._ZN7cutlass13device_kernelINS_4gemm6kernel13GemmUniversalIN4cute5tupleIJiiiiEEENS1_10collective13CollectiveMmaINS1_35MainloopSm100TmaUmmaWarpSpecializedILi2ELi2ELi4ENS5_IJNS4_1CILi1EEENSA_ILi4EEESB_EEEEENS5_IJNSA_ILi64EEENSA_ILi256EEESF_EEEfNS5_IJlSB_lEEEfSI_NS4_8TiledMMAINS4_8MMA_AtomIJNS4_17SM100_MMA_TF32_SSINS_10tfloat32_tESM_fLi64ELi256ELNS4_4UMMA5MajorE0ELSO_0ELNSN_7ScaleInE0ELSP_0EEEEEENS4_6LayoutINS5_IJSB_SB_SB_EEENS5_IJNSA_ILi0EEESU_SU_EEEEENS5_IJNS4_10UnderscoreESX_SX_EEEEENS4_23SM90_TMA_LOAD_MULTICASTENS4_14ComposedLayoutINS4_7SwizzleILi3ELi4ELi3EEENS4_18smem_ptr_flag_bitsILi32EEENSS_INS5_IJNSA_ILi8EEENSA_ILi32EEEEEENS5_IJS17_SB_EEEEEEEvNS4_8identityENS4_13SM90_TMA_LOADES1B_vS1C_EENS_8epilogue10collective18CollectiveEpilogueINS1F_23Sm100TmaWarpSpecializedILi4ELi2ELi16ELb1ELb0EEEJSH_NS5_IJNSS_ISF_SB_EENSS_IS17_SB_EEEEEfSI_fSI_NS1F_6fusion15FusionCallbacksIS1J_NS1N_17LinearCombinationIffffLNS_15FloatRoundStyleE2EEESH_S1M_JEEENS4_5SM1004TMEM4LOAD26SM100_TMEM_LOAD_16dp128b8xES1D_S1B_NS4_17SM75_U32x4_LDSM_NENS4_14SM90_TMA_STOREES1B_NS4_17SM90_U32x4_STSM_NENS4_39AutoVectorizingCopyWithAssumedAlignmentILi128EEEEEEvvEEEEvNT_6ParamsE --------------------------
	.section	.nv.shared._ZN7cutlass13device_kernelINS_4gemm6kernel13GemmUniversalIN4cute5tupleIJiiiiEEENS1_10collective13CollectiveMmaINS1_35MainloopSm100TmaUmmaWarpSpecializedILi2ELi2ELi4ENS5_IJNS4_1CILi1EEENSA_ILi4EEESB_EEEEENS5_IJNSA_ILi64EEENSA_ILi256EEESF_EEEfNS5_IJlSB_lEEEfSI_NS4_8TiledMMAINS4_8MMA_AtomIJNS4_17SM100_MMA_TF32_SSINS_10tfloat32_tESM_fLi64ELi256ELNS4_4UMMA5MajorE0ELSO_0ELNSN_7ScaleInE0ELSP_0EEEEEENS4_6LayoutINS5_IJSB_SB_SB_EEENS5_IJNSA_ILi0EEESU_SU_EEEEENS5_IJNS4_10UnderscoreESX_SX_EEEEENS4_23SM90_TMA_LOAD_MULTICASTENS4_14ComposedLayoutINS4_7SwizzleILi3ELi4ELi3EEENS4_18smem_ptr_flag_bitsILi32EEENSS_INS5_IJNSA_ILi8EEENSA_ILi32EEEEEENS5_IJS17_SB_EEEEEEEvNS4_8identityENS4_13SM90_TMA_LOADES1B_vS1C_EENS_8epilogue10collective18CollectiveEpilogueINS1F_23Sm100TmaWarpSpecializedILi4ELi2ELi16ELb1ELb0EEEJSH_NS5_IJNSS_ISF_SB_EENSS_IS17_SB_EEEEEfSI_fSI_NS1F_6fusion15FusionCallbacksIS1J_NS1N_17LinearCombinationIffffLNS_15FloatRoundStyleE2EEESH_S1M_JEEENS4_5SM1004TMEM4LOAD26SM100_TMEM_LOAD_16dp128b8xES1D_S1B_NS4_17SM75_U32x4_LDSM_NENS4_14SM90_TMA_STOREES1B_NS4_17SM90_U32x4_STSM_NENS4_39AutoVectorizingCopyWithAssumedAlignmentILi128EEEEEEvvEEEEvNT_6ParamsE,"aw",@nobits
	.sectionflags	@""
	.align	16
	.zero		1024


//--------------------- .nv.shared.reserved.0     --------------------------
	.section	.nv.shared.reserved.0,"aw",@nobits
	.weak		__nv_reservedSMEM_offset_0_alias
	.size		__nv_reservedSMEM_offset_0_alias, 0, 64
	.other		__nv_reservedSMEM_offset_0_alias,@"STO_CUDA_RESERVED_SHARED STV_DEFAULT"
__nv_reservedSMEM_offset_0_alias:
	.zero		0
.nv.shared.reserved.0:
	.zero		64
	.weak		__nv_reservedSMEM_tcgen05_partition
	.type		__nv_reservedSMEM_tcgen05_partition,@object
	.size		__nv_reservedSMEM_tcgen05_partition,(.L_0 - __nv_reservedSMEM_tcgen05_partition)
__nv_reservedSMEM_tcgen05_partition:
	.zero		32
.L_0:


//--------------------- .nv.global                --------------------------
	.section	.nv.global,"aw",@nobits
.nv.global:
	.type		_ZN40_INTERNAL_d6721bb0_4_k_cu_d0d2dbf5_154804cute1_E,@object
	.size		_ZN40_INTERNAL_d6721bb0_4_k_cu_d0d2dbf5_154804cute1_E,(_ZN40_INTERNAL_d6721bb0_4_k_cu_d0d2dbf5_154804cuda3std3__45__cpo6cbeginE - _ZN40_INTERNAL_d6721bb0_4_k_cu_d0d2dbf5_154804cute1_E)
_ZN40_INTERNAL_d6721bb0_4_k_cu_d0d2dbf5_154804cute1_E:
	.zero		1
	.type		_ZN40_INTERNAL_d6721bb0_4_k_cu_d0d2dbf5_154804cuda3std3__45__cpo6cbeginE,@object
	.size		_ZN40_INTERNAL_d6721bb0_4_k_cu_d0d2dbf5_154804cuda3std3__45__cpo6cbeginE,(_ZN40_INTERNAL_d6721bb0_4_k_cu_d0d2dbf5_154804cuda3std3__48in_placeE - _ZN40_INTERNAL_d6721bb0_4_k_cu_d0d2dbf5_154804cuda3std3__45__cpo6cbeginE)
_ZN40_INTERNAL_d6721bb0_4_k_cu_d0d2dbf5_154804cuda3std3__45__cpo6cbeginE:
	.zero		1
	.type		_ZN40_INTERNAL_d6721bb0_4_k_cu_d0d2dbf5_154804cuda3std3__48in_placeE,@object
	.size		_ZN40_INTERNAL_d6721bb0_4_k_cu_d0d2dbf5_154804cuda3std3__48in_placeE,(_ZN40_INTERNAL_d6721bb0_4_k_cu_d0d2dbf5_154804cuda3std6ranges3__45__cpo9iter_moveE - _ZN40_INTERNAL_d6721bb0_4_k_cu_d0d2dbf5_154804cuda3std3__48in_placeE)
_ZN40_INTERNAL_d6721bb0_4_k_cu_d0d2dbf5_154804cuda3std3__48in_placeE:
	.zero		1
	.type		_ZN40_INTERNAL_d6721bb0_4_k_cu_d0d2dbf5_154804cuda3std6ranges3__45__cpo9iter_moveE,@object
	.size		_ZN40_INTERNAL_d6721bb0_4_k_cu_d0d2dbf5_154804cuda3std6ranges3__45__cpo9iter_moveE,(_ZN40_INTERNAL_d6721bb0_4_k_cu_d0d2dbf5_154804cuda3std3__45__cpo5beginE - _ZN40_INTERNAL_d6721bb0_4_k_cu_d0d2dbf5_154804cuda3std6ranges3__45__cpo9iter_moveE)
_ZN40_INTERNAL_d6721bb0_4_k_cu_d0d2dbf5_154804cuda3std6ranges3__45__cpo9iter_moveE:
	.zero		1
	.type		_ZN40_INTERNAL_d6721bb0_4_k_cu_d0d2dbf5_154804cuda3std3__45__cpo5beginE,@object
	.size		_ZN40_INTERNAL_d6721bb0_4_k_cu_d0d2dbf5_154804cuda3std3__45__cpo5beginE,(_ZN40_INTERNAL_d6721bb0_4_k_cu_d0d2dbf5_154804cuda3std3__442_GLOBAL__N__d6721bb0_4_k_cu_d0d2dbf5_154806ignoreE - _ZN40_INTERNAL_d6721bb0_4_k_cu_d0d2dbf5_154804cuda3std3__45__cpo5beginE)
_ZN40_INTERNAL_d6721bb0_4_k_cu_d0d2dbf5_154804cuda3std3__45__cpo5beginE:
	.zero		1
	.type		_ZN40_INTERNAL_d6721bb0_4_k_cu_d0d2dbf5_154804cuda3std3__442_GLOBAL__N__d6721bb0_4_k_cu_d0d2dbf5_154806ignoreE,@object
	.size		_ZN40_INTERNAL_d6721bb0_4_k_cu_d0d2dbf5_154804cuda3std3__442_GLOBAL__N__d6721bb0_4_k_cu_d0d2dbf5_154806ignoreE,(_ZN40_INTERNAL_d6721bb0_4_k_cu_d0d2dbf5_154804cute7productE - _ZN40_INTERNAL_d6721bb0_4_k_cu_d0d2dbf5_154804cuda3std3__442_GLOBAL__N__d6721bb0_4_k_cu_d0d2dbf5_154806ignoreE)
_ZN40_INTERNAL_d6721bb0_4_k_cu_d0d2dbf5_154804cuda3std3__442_GLOBAL__N__d6721bb0_4_k_cu_d0d2dbf5_154806ignoreE:
	.zero		1
	.type		_ZN40_INTERNAL_d6721bb0_4_k_cu_d0d2dbf5_154804cute7productE,@object
	.size		_ZN40_INTERNAL_d6721bb0_4_k_cu_d0d2dbf5_154804cute7productE,(_ZN40_INTERNAL_d6721bb0_4_k_cu_d0d2dbf5_154804cuda3std3__45__cpo3endE - _ZN40_INTERNAL_d6721bb0_4_k_cu_d0d2dbf5_154804cute7productE)
_ZN40_INTERNAL_d6721bb0_4_k_cu_d0d2dbf5_154804cute7productE:
	.zero		1
	.type		_ZN40_INTERNAL_d6721bb0_4_k_cu_d0d2dbf5_154804cuda3std3__45__cpo3endE,@object
	.size		_ZN40_INTERNAL_d6721bb0_4_k_cu_d0d2dbf5_154804cuda3std3__45__cpo3endE,(_ZN40_INTERNAL_d6721bb0_4_k_cu_d0d2dbf5_154804cuda3std3__419piecewise_constructE - _ZN40_INTERNAL_d6721bb0_4_k_cu_d0d2dbf5_154804cuda3std3__45__cpo3endE)
_ZN40_INTERNAL_d6721bb0_4_k_cu_d0d2dbf5_154804cuda3std3__45__cpo3endE:
	.zero		1
	.type		_ZN40_INTERNAL_d6721bb0_4_k_cu_d0d2dbf5_154804cuda3std3__419piecewise_constructE,@object
	.size		_ZN40_INTERNAL_d6721bb0_4_k_cu_d0d2dbf5_154804cuda3std3__419piecewise_constructE,(_ZN40_INTERNAL_d6721bb0_4_k_cu_d0d2dbf5_154804cuda3std3__45__cpo4cendE - _ZN40_INTERNAL_d6721bb0_4_k_cu_d0d2dbf5_154804cuda3std3__419piecewise_constructE)
_ZN40_INTERNAL_d6721bb0_4_k_cu_d0d2dbf5_154804cuda3std3__419piecewise_constructE:
	.zero		1
	.type		_ZN40_INTERNAL_d6721bb0_4_k_cu_d0d2dbf5_154804cuda3std3__45__cpo4cendE,@object
	.size		_ZN40_INTERNAL_d6721bb0_4_k_cu_d0d2dbf5_154804cuda3std3__45__cpo4cendE,(_ZN40_INTERNAL_d6721bb0_4_k_cu_d0d2dbf5_154804cuda3std6ranges3__45__cpo4swapE - _ZN40_INTERNAL_d6721bb0_4_k_cu_d0d2dbf5_154804cuda3std3__45__cpo4cendE)
_ZN40_INTERNAL_d6721bb0_4_k_cu_d0d2dbf5_154804cuda3std3__45__cpo4cendE:
	.zero		1
	.type		_ZN40_INTERNAL_d6721bb0_4_k_cu_d0d2dbf5_154804cuda3std6ranges3__45__cpo4swapE,@object
	.size		_ZN40_INTERNAL_d6721bb0_4_k_cu_d0d2dbf5_154804cuda3std6ranges3__45__cpo4swapE,(.L_10 - _ZN40_INTERNAL_d6721bb0_4_k_cu_d0d2dbf5_154804cuda3std6ranges3__45__cpo4swapE)
_ZN40_INTERNAL_d6721bb0_4_k_cu_d0d2dbf5_154804cuda3std6ranges3__45__cpo4swapE:
	.zero		1
.L_10:


//--------------------- .nv.constant0._ZN7cutlass13device_kernelINS_4gemm6kernel13GemmUniversalIN4cute5tupleIJiiiiEEENS1_10collective13CollectiveMmaINS1_35MainloopSm100TmaUmmaWarpSpecializedILi2ELi2ELi4ENS5_IJNS4_1CILi1EEENSA_ILi4EEESB_EEEEENS5_IJNSA_ILi64EEENSA_ILi256EEESF_EEEfNS5_IJlSB_lEEEfSI_NS4_8TiledMMAINS4_8MMA_AtomIJNS4_17SM100_MMA_TF32_SSINS_10tfloat32_tESM_fLi64ELi256ELNS4_4UMMA5MajorE0ELSO_0ELNSN_7ScaleInE0ELSP_0EEEEEENS4_6LayoutINS5_IJSB_SB_SB_EEENS5_IJNSA_ILi0EEESU_SU_EEEEENS5_IJNS4_10UnderscoreESX_SX_EEEEENS4_23SM90_TMA_LOAD_MULTICASTENS4_14ComposedLayoutINS4_7SwizzleILi3ELi4ELi3EEENS4_18smem_ptr_flag_bitsILi32EEENSS_INS5_IJNSA_ILi8EEENSA_ILi32EEEEEENS5_IJS17_SB_EEEEEEEvNS4_8identityENS4_13SM90_TMA_LOADES1B_vS1C_EENS_8epilogue10collective18CollectiveEpilogueINS1F_23Sm100TmaWarpSpecializedILi4ELi2ELi16ELb1ELb0EEEJSH_NS5_IJNSS_ISF_SB_EENSS_IS17_SB_EEEEEfSI_fSI_NS1F_6fusion15FusionCallbacksIS1J_NS1N_17LinearCombinationIffffLNS_15FloatRoundStyleE2EEESH_S1M_JEEENS4_5SM1004TMEM4LOAD26SM100_TMEM_LOAD_16dp128b8xES1D_S1B_NS4_17SM75_U32x4_LDSM_NENS4_14SM90_TMA_STOREES1B_NS4_17SM90_U32x4_STSM_NENS4_39AutoVectorizingCopyWithAssumedAlignmentILi128EEEEEEvvEEEEvNT_6ParamsE --------------------------
	.section	.nv.constant0._ZN7cutlass13device_kernelINS_4gemm6kernel13GemmUniversalIN4cute5tupleIJiiiiEEENS1_10collective13CollectiveMmaINS1_35MainloopSm100TmaUmmaWarpSpecializedILi2ELi2ELi4ENS5_IJNS4_1CILi1EEENSA_ILi4EEESB_EEEEENS5_IJNSA_ILi64EEENSA_ILi256EEESF_EEEfNS5_IJlSB_lEEEfSI_NS4_8TiledMMAINS4_8MMA_AtomIJNS4_17SM100_MMA_TF32_SSINS_10tfloat32_tESM_fLi64ELi256ELNS4_4UMMA5MajorE0ELSO_0ELNSN_7ScaleInE0ELSP_0EEEEEENS4_6LayoutINS5_IJSB_SB_SB_EEENS5_IJNSA_ILi0EEESU_SU_EEEEENS5_IJNS4_10UnderscoreESX_SX_EEEEENS4_23SM90_TMA_LOAD_MULTICASTENS4_14ComposedLayoutINS4_7SwizzleILi3ELi4ELi3EEENS4_18smem_ptr_flag_bitsILi32EEENSS_INS5_IJNSA_ILi8EEENSA_ILi32EEEEEENS5_IJS17_SB_EEEEEEEvNS4_8identityENS4_13SM90_TMA_LOADES1B_vS1C_EENS_8epilogue10collective18CollectiveEpilogueINS1F_23Sm100TmaWarpSpecializedILi4ELi2ELi16ELb1ELb0EEEJSH_NS5_IJNSS_ISF_SB_EENSS_IS17_SB_EEEEEfSI_fSI_NS1F_6fusion15FusionCallbacksIS1J_NS1N_17LinearCombinationIffffLNS_15FloatRoundStyleE2EEESH_S1M_JEEENS4_5SM1004TMEM4LOAD26SM100_TMEM_LOAD_16dp128b8xES1D_S1B_NS4_17SM75_U32x4_LDSM_NENS4_14SM90_TMA_STOREES1B_NS4_17SM90_U32x4_STSM_NENS4_39AutoVectorizingCopyWithAssumedAlignmentILi128EEEEEEvvEEEEvNT_6ParamsE,"a",@progbits
	.sectionflags	@""
	.align	4
.nv.constant0._ZN7cutlass13device_kernelINS_4gemm6kernel13GemmUniversalIN4cute5tupleIJiiiiEEENS1_10collective13CollectiveMmaINS1_35MainloopSm100TmaUmmaWarpSpecializedILi2ELi2ELi4ENS5_IJNS4_1CILi1EEENSA_ILi4EEESB_EEEEENS5_IJNSA_ILi64EEENSA_ILi256EEESF_EEEfNS5_IJlSB_lEEEfSI_NS4_8TiledMMAINS4_8MMA_AtomIJNS4_17SM100_MMA_TF32_SSINS_10tfloat32_tESM_fLi64ELi256ELNS4_4UMMA5MajorE0ELSO_0ELNSN_7ScaleInE0ELSP_0EEEEEENS4_6LayoutINS5_IJSB_SB_SB_EEENS5_IJNSA_ILi0EEESU_SU_EEEEENS5_IJNS4_10UnderscoreESX_SX_EEEEENS4_23SM90_TMA_LOAD_MULTICASTENS4_14ComposedLayoutINS4_7SwizzleILi3ELi4ELi3EEENS4_18smem_ptr_flag_bitsILi32EEENSS_INS5_IJNSA_ILi8EEENSA_ILi32EEEEEENS5_IJS17_SB_EEEEEEEvNS4_8identityENS4_13SM90_TMA_LOADES1B_vS1C_EENS_8epilogue10collective18CollectiveEpilogueINS1F_23Sm100TmaWarpSpecializedILi4ELi2ELi16ELb1ELb0EEEJSH_NS5_IJNSS_ISF_SB_EENSS_IS17_SB_EEEEEfSI_fSI_NS1F_6fusion15FusionCallbacksIS1J_NS1N_17LinearCombinationIffffLNS_15FloatRoundStyleE2EEESH_S1M_JEEENS4_5SM1004TMEM4LOAD26SM100_TMEM_LOAD_16dp128b8xES1D_S1B_NS4_17SM75_U32x4_LDSM_NENS4_14SM90_TMA_STOREES1B_NS4_17SM90_U32x4_STSM_NENS4_39AutoVectorizingCopyWithAssumedAlignmentILi128EEEEEEvvEEEEvNT_6ParamsE:
	.zero		2944


//--------------------- SYMBOLS --------------------------

	.type		.nv.reservedSmem.offset0,@object
	.size		.nv.reservedSmem.offset0,0x4
	.type		.nv.reservedSmem.cap,@object
	.size		.nv.reservedSmem.cap,0x4
	.type		__assertfail,@function
